# CuTe-DSL kernel — source=cudnn_frontend_dsl family=gemm_amax
# config = {"ab_dtype": "Float4E2M1FN", "sf_vec": 16, "mma_mn": [256, 256], "cluster_mn": [2, 1]}


// ===== COMPILED SASS (sm_100a) =====

	.target	sm_100a

	.elftype	@"ET_EXEC"


//--------------------- .note.nv.tkinfo           --------------------------
	.section	.note.nv.tkinfo,"",@"SHT_NOTE"
	.sectionflags	@"SHF_NOTE_NV_TKINFO"
	.tkinfo
        /*0018*/ 	.word	0x00000081
        /*0030*/ 	.string	""
        /*0030*/ 	.string	"ptxas"
        /*0030*/ 	.string	"Cuda compilation tools, release 12.9, V12.9.83"
        /*0030*/ 	.string	"Build system must define TOOLS_VERSION_EXTENDED"
        /*0030*/ 	.string	"-O 3 -arch sm_100a "



//--------------------- .note.nv.cuver            --------------------------
	.section	.note.nv.cuver,"",@"SHT_NOTE"
	.sectionflags	@"SHF_NOTE_NV_CUVER"
        /*0018*/ 	.short	0x0001
        /*001a*/ 	.short	0x0064
        /*001c*/ 	.short	0x0001
        /*001e*/ 	.short	0x0000
        /*0020*/ 	.short	0x0001
        /*0022*/ 	.short	0x0000


//--------------------- .nv.info                  --------------------------
	.section	.nv.info,"",@"SHT_CUDA_INFO"
	.align	4


	//----- nvinfo : EIATTR_REGCOUNT
	.align		4
        /*0000*/ 	.byte	0x04, 0x2f
        /*0002*/ 	.short	(.L_6 - .L_5)
	.align		4
.L_5:
        /*0004*/ 	.word	index@(kernel_cutlass_kernel_cudnngemm_amaxdense_blockscaled_gemm_persistent_amaxSm100BlockScaledPersistentDenseGemmKernel_object_at__TiledMMA_ThrLayoutVMNK21111000_PermutationMNK____MMAAtom_Thr_0)
        /*0008*/ 	.word	0x00000040


	//----- nvinfo : EIATTR_FRAME_SIZE
	.align		4
.L_6:
        /*000c*/ 	.byte	0x04, 0x11
        /*000e*/ 	.short	(.L_8 - .L_7)
	.align		4
.L_7:
        /*0010*/ 	.word	index@($__internal_2_$__cuda_sm10x_tcgen05_guardrail_trap_unallocated_columns_being_dealloced)
        /*0014*/ 	.word	0x00000000


	//----- nvinfo : EIATTR_FRAME_SIZE
	.align		4
.L_8:
        /*0018*/ 	.byte	0x04, 0x11
        /*001a*/ 	.short	(.L_10 - .L_9)
	.align		4
.L_9:
        /*001c*/ 	.word	index@($__internal_1_$__cuda_sm10x_tcgen05_guardrail_trap_phase_invalid_during_alloc)
        /*0020*/ 	.word	0x00000000


	//----- nvinfo : EIATTR_FRAME_SIZE
	.align		4
.L_10:
        /*0024*/ 	.byte	0x04, 0x11
        /*0026*/ 	.short	(.L_12 - .L_11)
	.align		4
.L_11:
        /*0028*/ 	.word	index@($__internal_0_$__cuda_sm10x_tcgen05_guardrail_trap_col_being_dealloced_not_returned_by_alloc)
        /*002c*/ 	.word	0x00000000


	//----- nvinfo : EIATTR_FRAME_SIZE
	.align		4
.L_12:
        /*0030*/ 	.byte	0x04, 0x11
        /*0032*/ 	.short	(.L_14 - .L_13)
	.align		4
.L_13:
        /*0034*/ 	.word	index@(kernel_cutlass_kernel_cudnngemm_amaxdense_blockscaled_gemm_persistent_amaxSm100BlockScaledPersistentDenseGemmKernel_object_at__TiledMMA_ThrLayoutVMNK21111000_PermutationMNK____MMAAtom_Thr_0)
        /*0038*/ 	.word	0x00000000


	//----- nvinfo : EIATTR_MIN_STACK_SIZE
	.align		4
.L_14:
        /*003c*/ 	.byte	0x04, 0x12
        /*003e*/ 	.short	(.L_16 - .L_15)
	.align		4
.L_15:
        /*0040*/ 	.word	index@(kernel_cutlass_kernel_cudnngemm_amaxdense_blockscaled_gemm_persistent_amaxSm100BlockScaledPersistentDenseGemmKernel_object_at__TiledMMA_ThrLayoutVMNK21111000_PermutationMNK____MMAAtom_Thr_0)
        /*0044*/ 	.word	0x00000000
.L_16:


//--------------------- .nv.info.kernel_cutlass_kernel_cudnngemm_amaxdense_blockscaled_gemm_persistent_amaxSm100BlockScaledPersistentDenseGemmKernel_object_at__TiledMMA_ThrLayoutVMNK21111000_PermutationMNK____MMAAtom_Thr_0 --------------------------
	.section	.nv.info.kernel_cutlass_kernel_cudnngemm_amaxdense_blockscaled_gemm_persistent_amaxSm100BlockScaledPersistentDenseGemmKernel_object_at__TiledMMA_ThrLayoutVMNK21111000_PermutationMNK____MMAAtom_Thr_0,"",@"SHT_CUDA_INFO"
	.sectionflags	@""
	.align	4


	//----- nvinfo : EIATTR_CUDA_API_VERSION
	.align		4
        /*0000*/ 	.byte	0x04, 0x37
        /*0002*/ 	.short	(.L_18 - .L_17)
.L_17:
        /*0004*/ 	.word	0x00000081


	//----- nvinfo : EIATTR_KPARAM_INFO
	.align		4
.L_18:
        /*0008*/ 	.byte	0x04, 0x17
        /*000a*/ 	.short	(.L_20 - .L_19)
.L_19:
        /*000c*/ 	.word	0x00000000
        /*0010*/ 	.short	0x000a
        /*0012*/ 	.short	0x02e0
        /*0014*/ 	.byte	0x00, 0xf0, 0x31, 0x00


	//----- nvinfo : EIATTR_KPARAM_INFO
	.align		4
.L_20:
        /*0018*/ 	.byte	0x04, 0x17
        /*001a*/ 	.short	(.L_22 - .L_21)
.L_21:
        /*001c*/ 	.word	0x00000000
        /*0020*/ 	.short	0x0009
        /*0022*/ 	.short	0x02d4
        /*0024*/ 	.byte	0x00, 0xf0, 0x31, 0x00


	//----- nvinfo : EIATTR_KPARAM_INFO
	.align		4
.L_22:
        /*0028*/ 	.byte	0x04, 0x17
        /*002a*/ 	.short	(.L_24 - .L_23)
.L_23:
        /*002c*/ 	.word	0x00000000
        /*0030*/ 	.short	0x0008
        /*0032*/ 	.short	0x02c8
        /*0034*/ 	.byte	0x00, 0xf0, 0x31, 0x00


	//----- nvinfo : EIATTR_KPARAM_INFO
	.align		4
.L_24:
        /*0038*/ 	.byte	0x04, 0x17
        /*003a*/ 	.short	(.L_26 - .L_25)
.L_25:
        /*003c*/ 	.word	0x00000000
        /*0040*/ 	.short	0x0007
        /*0042*/ 	.short	0x02c0
        /*0044*/ 	.byte	0x00, 0xf0, 0x21, 0x00


	//----- nvinfo : EIATTR_KPARAM_INFO
	.align		4
.L_26:
        /*0048*/ 	.byte	0x04, 0x17
        /*004a*/ 	.short	(.L_28 - .L_27)
.L_27:
        /*004c*/ 	.word	0x00000000
        /*0050*/ 	.short	0x0006
        /*0052*/ 	.short	0x0240
        /*0054*/ 	.byte	0x00, 0xf0, 0x01, 0x02


	//----- nvinfo : EIATTR_KPARAM_INFO
	.align		4
.L_28:
        /*0058*/ 	.byte	0x04, 0x17
        /*005a*/ 	.short	(.L_30 - .L_29)
.L_29:
        /*005c*/ 	.word	0x00000000
        /*0060*/ 	.short	0x0005
        /*0062*/ 	.short	0x01c0
        /*0064*/ 	.byte	0x00, 0xf0, 0x01, 0x02


	//----- nvinfo : EIATTR_KPARAM_INFO
	.align		4
.L_30:
        /*0068*/ 	.byte	0x04, 0x17
        /*006a*/ 	.short	(.L_32 - .L_31)
.L_31:
        /*006c*/ 	.word	0x00000000
        /*0070*/ 	.short	0x0004
        /*0072*/ 	.short	0x0140
        /*0074*/ 	.byte	0x00, 0xf0, 0x01, 0x02


	//----- nvinfo : EIATTR_KPARAM_INFO
	.align		4
.L_32:
        /*0078*/ 	.byte	0x04, 0x17
        /*007a*/ 	.short	(.L_34 - .L_33)
.L_33:
        /*007c*/ 	.word	0x00000000
        /*0080*/ 	.short	0x0003
        /*0082*/ 	.short	0x00c0
        /*0084*/ 	.byte	0x00, 0xf0, 0x01, 0x02


	//----- nvinfo : EIATTR_KPARAM_INFO
	.align		4
.L_34:
        /*0088*/ 	.byte	0x04, 0x17
        /*008a*/ 	.short	(.L_36 - .L_35)
.L_35:
        /*008c*/ 	.word	0x00000000
        /*0090*/ 	.short	0x0002
        /*0092*/ 	.short	0x0040
        /*0094*/ 	.byte	0x00, 0xf0, 0x01, 0x02


	//----- nvinfo : EIATTR_KPARAM_INFO
	.align		4
.L_36:
        /*0098*/ 	.byte	0x04, 0x17
        /*009a*/ 	.short	(.L_38 - .L_37)
.L_37:
        /*009c*/ 	.word	0x00000000
        /*00a0*/ 	.short	0x0001
        /*00a2*/ 	.short	0x000c
        /*00a4*/ 	.byte	0x00, 0xf0, 0x31, 0x00


	//----- nvinfo : EIATTR_KPARAM_INFO
	.align		4
.L_38:
        /*00a8*/ 	.byte	0x04, 0x17
        /*00aa*/ 	.short	(.L_40 - .L_39)
.L_39:
        /*00ac*/ 	.word	0x00000000
        /*00b0*/ 	.short	0x0000
        /*00b2*/ 	.short	0x0000
        /*00b4*/ 	.byte	0x00, 0xf0, 0x31, 0x00


	//----- nvinfo : EIATTR_AT_ENTRY_FRAGMENTS
	.align		4
.L_40:
        /*00b8*/ 	.byte	0x04, 0x4f
        /*00ba*/ 	.short	(.L_42 - .L_41)


	//   ....[0]....
.L_41:
        /*00bc*/ 	.word	0x00000004


	//   ....[1]....
        /*00c0*/ 	.word	0x00000005


	//----- nvinfo : EIATTR_RESERVED_SMEM_USED
	.align		4
.L_42:
        /*00c4*/ 	.byte	0x01, 0x41
	.zero		2


	//----- nvinfo : EIATTR_SPARSE_MMA_MASK
	.align		4
        /*00c8*/ 	.byte	0x03, 0x50
        /*00ca*/ 	.short	0x0000


	//----- nvinfo : EIATTR_TCGEN05_2CTA_USED
	.align		4
        /*00cc*/ 	.byte	0x01, 0x52
	.zero		2


	//----- nvinfo : EIATTR_MAXREG_COUNT
	.align		4
        /*00d0*/ 	.byte	0x03, 0x1b
        /*00d2*/ 	.short	0x00ff


	//----- nvinfo : EIATTR_NUM_BARRIERS
	.align		4
        /*00d4*/ 	.byte	0x02, 0x4c
        /*00d6*/ 	.byte	0x04
	.zero		1


	//----- nvinfo : EIATTR_INT_WARP_WIDE_INSTR_OFFSETS
	.align		4
        /*00d8*/ 	.byte	0x04, 0x31
        /*00da*/ 	.short	(.L_44 - .L_43)


	//   ....[0]....
.L_43:
        /*00dc*/ 	.word	0x000053d0


	//   ....[1]....
        /*00e0*/ 	.word	0x00005410


	//----- nvinfo : EIATTR_COOP_GROUP_MASK_REGIDS
	.align		4
.L_44:
        /*00e4*/ 	.byte	0x04, 0x29
        /*00e6*/ 	.short	(.L_46 - .L_45)


	//   ....[0]....
.L_45:
        /*00e8*/ 	.word	0xffffffff


	//   ....[1]....
        /*00ec*/ 	.word	0xffffffff


	//   ....[2]....
        /*00f0*/ 	.word	0xffffffff


	//   ....[3]....
        /*00f4*/ 	.word	0xffffffff


	//   ....[4]....
        /*00f8*/ 	.word	0xffffffff


	//   ....[5]....
        /*00fc*/ 	.word	0xffffffff


	//   ....[6]....
        /*0100*/ 	.word	0xffffffff


	//   ....[7]....
        /*0104*/ 	.word	0xffffffff


	//----- nvinfo : EIATTR_COOP_GROUP_INSTR_OFFSETS
	.align		4
.L_46:
        /*0108*/ 	.byte	0x04, 0x28
        /*010a*/ 	.short	(.L_48 - .L_47)


	//   ....[0]....
.L_47:
        /*010c*/ 	.word	0x000003e0


	//   ....[1]....
        /*0110*/ 	.word	0x00000550


	//   ....[2]....
        /*0114*/ 	.word	0x000006a0


	//   ....[3]....
        /*0118*/ 	.word	0x00001fb0


	//   ....[4]....
        /*011c*/ 	.word	0x000025c0


	//   ....[5]....
        /*0120*/ 	.word	0x00004e90


	//   ....[6]....
        /*0124*/ 	.word	0x00005270


	//   ....[7]....
        /*0128*/ 	.word	0x000054c0


	//----- nvinfo : EIATTR_VRC_CTA_INIT_COUNT
	.align		4
.L_48:
        /*012c*/ 	.byte	0x02, 0x4a
        /*012e*/ 	.byte	0x80
	.zero		1


	//----- nvinfo : EIATTR_MBARRIER_INSTR_OFFSETS
	.align		4
        /*0130*/ 	.byte	0x04, 0x39
        /*0132*/ 	.short	(.L_50 - .L_49)


	//   ....[0]....
.L_49:
        /*0134*/ 	.word	0x000002f0
        /*0138*/ 	.word	0x000000ff
        /*013c*/ 	.word	0x00000000
        /*0140*/ 	.short	0x0100
        /*0142*/ 	.byte	0x04
	.zero		1


	//   ....[1]....
        /*0144*/ 	.word	0x00000300
        /*0148*/ 	.word	0x000000ff
        /*014c*/ 	.word	0x00000008
        /*0150*/ 	.short	0x0100
        /*0152*/ 	.byte	0x04
	.zero		1


	//   ....[2]....
        /*0154*/ 	.word	0x00000310
        /*0158*/ 	.word	0x000000ff
        /*015c*/ 	.word	0x00000010
        /*0160*/ 	.short	0x0100
        /*0162*/ 	.byte	0x04
	.zero		1


	//   ....[3]....
        /*0164*/ 	.word	0x00000320
        /*0168*/ 	.word	0x000000ff
        /*016c*/ 	.word	0x00000018
        /*0170*/ 	.short	0x0100
        /*0172*/ 	.byte	0x04
	.zero		1


	//   ....[4]....
        /*0174*/ 	.word	0x00000330
        /*0178*/ 	.word	0x000000ff
        /*017c*/ 	.word	0x00000020
        /*0180*/ 	.short	0x0100
        /*0182*/ 	.byte	0x04
	.zero		1


	//   ....[5]....
        /*0184*/ 	.word	0x00000340
        /*0188*/ 	.word	0x000000ff
        /*018c*/ 	.word	0x00000028
        /*0190*/ 	.short	0x0100
        /*0192*/ 	.byte	0x04
	.zero		1


	//   ....[6]....
        /*0194*/ 	.word	0x00000350
        /*0198*/ 	.word	0x000000ff
        /*019c*/ 	.word	0x00000030
        /*01a0*/ 	.short	0x0100
        /*01a2*/ 	.byte	0x04
	.zero		1


	//   ....[7]....
        /*01a4*/ 	.word	0x00000360
        /*01a8*/ 	.word	0x000000ff
        /*01ac*/ 	.word	0x00000038
        /*01b0*/ 	.short	0x0100
        /*01b2*/ 	.byte	0x04
	.zero		1


	//   ....[8]....
        /*01b4*/ 	.word	0x00000370
        /*01b8*/ 	.word	0x000000ff
        /*01bc*/ 	.word	0x00000040
        /*01c0*/ 	.short	0x0100
        /*01c2*/ 	.byte	0x04
	.zero		1


	//   ....[9]....
        /*01c4*/ 	.word	0x00000380
        /*01c8*/ 	.word	0x000000ff
        /*01cc*/ 	.word	0x00000048
        /*01d0*/ 	.short	0x0100
        /*01d2*/ 	.byte	0x04
	.zero		1


	//   ....[10]....
        /*01d4*/ 	.word	0x000004f0
        /*01d8*/ 	.word	0x000000ff
        /*01dc*/ 	.word	0x00000050
        /*01e0*/ 	.short	0x0100
        /*01e2*/ 	.byte	0x08
	.zero		1


	//   ....[11]....
        /*01e4*/ 	.word	0x00000500
        /*01e8*/ 	.word	0x000000ff
        /*01ec*/ 	.word	0x00000058
        /*01f0*/ 	.short	0x0100
        /*01f2*/ 	.byte	0x08
	.zero		1


	//   ....[12]....
        /*01f4*/ 	.word	0x00000640
        /*01f8*/ 	.word	0x000000ff
        /*01fc*/ 	.word	0x00000060
        /*0200*/ 	.short	0x0100
        /*0202*/ 	.byte	0x06
	.zero		1


	//   ....[13]....
        /*0204*/ 	.word	0x00000ab0
        /*0208*/ 	.word	0x000000ff
        /*020c*/ 	.word	0x00000028
        /*0210*/ 	.short	0x010a
        /*0212*/ 	.byte	0x05
	.zero		1


	//   ....[14]....
        /*0214*/ 	.word	0x00000c70
        /*0218*/ 	.word	0x000000ff
        /*021c*/ 	.word	0x00000028
        /*0220*/ 	.short	0x010a
        /*0222*/ 	.byte	0x04
	.zero		1


	//   ....[15]....
        /*0224*/ 	.word	0x00000f10
        /*0228*/ 	.word	0x000000ff
        /*022c*/ 	.word	0x00000028
        /*0230*/ 	.short	0x010a
        /*0232*/ 	.byte	0x0e
	.zero		1


	//   ....[16]....
        /*0234*/ 	.word	0x000012d0
        /*0238*/ 	.word	0x000000ff
        /*023c*/ 	.word	0x00000028
        /*0240*/ 	.short	0x010a
        /*0242*/ 	.byte	0x04
	.zero		1


	//   ....[17]....
        /*0244*/ 	.word	0x000018c0
        /*0248*/ 	.word	0x000000ff
        /*024c*/ 	.word	0x00000000
        /*0250*/ 	.short	0x010a
        /*0252*/ 	.byte	0x05
	.zero		1


	//   ....[18]....
        /*0254*/ 	.word	0x000018d0
        /*0258*/ 	.word	0x000000ff
        /*025c*/ 	.word	0x00000058
        /*0260*/ 	.short	0x010a
        /*0262*/ 	.byte	0x31
	.zero		1


	//   ....[19]....
        /*0264*/ 	.word	0x00001b70
        /*0268*/ 	.word	0x000000ff
        /*026c*/ 	.word	0x00000000
        /*0270*/ 	.short	0x010a
        /*0272*/ 	.byte	0x1e
	.zero		1


	//   ....[20]....
        /*0274*/ 	.word	0x00001e50
        /*0278*/ 	.word	0x000000ff
        /*027c*/ 	.word	0x00000000
        /*0280*/ 	.short	0x010a
        /*0282*/ 	.byte	0x06
	.zero		1


	//   ....[21]....
        /*0284*/ 	.word	0x00001f40
        /*0288*/ 	.word	0x00000000
        /*028c*/ 	.word	0x00000058
        /*0290*/ 	.short	0x010a
        /*0292*/ 	.byte	0xff
	.zero		1


	//   ....[22]....
        /*0294*/ 	.word	0x00002230
        /*0298*/ 	.word	0x00000003
        /*029c*/ 	.word	0x00000000
        /*02a0*/ 	.short	0x010a
        /*02a2*/ 	.byte	0xff
	.zero		1


	//   ....[23]....
        /*02a4*/ 	.word	0x00002250
        /*02a8*/ 	.word	0x00000003
        /*02ac*/ 	.word	0x00000000
        /*02b0*/ 	.short	0x010a
        /*02b2*/ 	.byte	0xff
	.zero		1


	//   ....[24]....
        /*02b4*/ 	.word	0x00002430
        /*02b8*/ 	.word	0x00000003
        /*02bc*/ 	.word	0x00000000
        /*02c0*/ 	.short	0x010a
        /*02c2*/ 	.byte	0xff
	.zero		1


	//   ....[25]....
        /*02c4*/ 	.word	0x00002450
        /*02c8*/ 	.word	0x00000003
        /*02cc*/ 	.word	0x00000000
        /*02d0*/ 	.short	0x010a
        /*02d2*/ 	.byte	0xff
	.zero		1


	//   ....[26]....
        /*02d4*/ 	.word	0x00002540
        /*02d8*/ 	.word	0x00000003
        /*02dc*/ 	.word	0x00000000
        /*02e0*/ 	.short	0x0101
        /*02e2*/ 	.byte	0xff
	.zero		1


	//   ....[27]....
        /*02e4*/ 	.word	0x00002d30
        /*02e8*/ 	.word	0x00000002
        /*02ec*/ 	.word	0x00000050
        /*02f0*/ 	.short	0x010a
        /*02f2*/ 	.byte	0xff
	.zero		1


	//   ....[28]....
        /*02f4*/ 	.word	0x00005100
        /*02f8*/ 	.word	0x00000024
        /*02fc*/ 	.word	0x00000000
        /*0300*/ 	.short	0x0101
        /*0302*/ 	.byte	0xff
	.zero		1


	//   ....[29]....
        /*0304*/ 	.word	0x00005240
        /*0308*/ 	.word	0x00000003
        /*030c*/ 	.word	0x00000000
        /*0310*/ 	.short	0x0101
        /*0312*/ 	.byte	0xff
	.zero		1


	//   ....[30]....
        /*0314*/ 	.word	0x00005250
        /*0318*/ 	.word	0x00000000
        /*031c*/ 	.word	0x00000060
        /*0320*/ 	.short	0x010a
        /*0322*/ 	.byte	0xff
	.zero		1


	//   ....[31]....
        /*0324*/ 	.word	0x00005520
        /*0328*/ 	.word	0x00000000
        /*032c*/ 	.word	0x00000028
        /*0330*/ 	.short	0x010a
        /*0332*/ 	.byte	0xff
	.zero		1


	//   ....[32]....
        /*0334*/ 	.word	0x000055a0
        /*0338*/ 	.word	0x00000000
        /*033c*/ 	.word	0x00000028
        /*0340*/ 	.short	0x010a
        /*0342*/ 	.byte	0xff
	.zero		1


	//   ....[33]....
        /*0344*/ 	.word	0x00005620
        /*0348*/ 	.word	0x00000000
        /*034c*/ 	.word	0x00000058
        /*0350*/ 	.short	0x010a
        /*0352*/ 	.byte	0xff
	.zero		1


	//   ....[34]....
        /*0354*/ 	.word	0x000056a0
        /*0358*/ 	.word	0x00000000
        /*035c*/ 	.word	0x00000000
        /*0360*/ 	.short	0x010a
        /*0362*/ 	.byte	0xff
	.zero		1


	//   ....[35]....
        /*0364*/ 	.word	0x00005700
        /*0368*/ 	.word	0x00000000
        /*036c*/ 	.word	0x00000058
        /*0370*/ 	.short	0x010a
        /*0372*/ 	.byte	0xff
	.zero		1


	//   ....[36]....
        /*0374*/ 	.word	0x00005760
        /*0378*/ 	.word	0x00000003
        /*037c*/ 	.word	0x00000000
        /*0380*/ 	.short	0x010a
        /*0382*/ 	.byte	0xff
	.zero		1


	//   ....[37]....
        /*0384*/ 	.word	0x000057c0
        /*0388*/ 	.word	0x00000003
        /*038c*/ 	.word	0x00000000
        /*0390*/ 	.short	0x010a
        /*0392*/ 	.byte	0xff
	.zero		1


	//   ....[38]....
        /*0394*/ 	.word	0x00005820
        /*0398*/ 	.word	0x00000002
        /*039c*/ 	.word	0x00000050
        /*03a0*/ 	.short	0x010a
        /*03a2*/ 	.byte	0xff
	.zero		1


	//   ....[39]....
        /*03a4*/ 	.word	0x00005870
        /*03a8*/ 	.word	0x00000000
        /*03ac*/ 	.word	0x00000060
        /*03b0*/ 	.short	0x010a
        /*03b2*/ 	.byte	0xff
	.zero		1


	//----- nvinfo : EIATTR_NUM_MBARRIERS
	.align		4
.L_50:
        /*03b4*/ 	.byte	0x03, 0x38
        /*03b6*/ 	.short	0x000d


	//----- nvinfo : EIATTR_EXIT_INSTR_OFFSETS
	.align		4
        /*03b8*/ 	.byte	0x04, 0x1c
        /*03ba*/ 	.short	(.L_52 - .L_51)


	//   ....[0]....
.L_51:
        /*03bc*/ 	.word	0x00001f70


	//   ....[1]....
        /*03c0*/ 	.word	0x000054e0


	//----- nvinfo : EIATTR_REQNTID
	.align		4
.L_52:
        /*03c4*/ 	.byte	0x04, 0x10
        /*03c6*/ 	.short	(.L_54 - .L_53)
.L_53:
        /*03c8*/ 	.word	0x000000c0
        /*03cc*/ 	.word	0x00000001
        /*03d0*/ 	.word	0x00000001


	//----- nvinfo : EIATTR_CRS_STACK_SIZE
	.align		4
.L_54:
        /*03d4*/ 	.byte	0x04, 0x1e
        /*03d6*/ 	.short	(.L_56 - .L_55)
.L_55:
        /*03d8*/ 	.word	0x00000000


	//----- nvinfo : EIATTR_CBANK_PARAM_SIZE
	.align		4
.L_56:
        /*03dc*/ 	.byte	0x03, 0x19
        /*03de*/ 	.short	0x02ec


	//----- nvinfo : EIATTR_PARAM_CBANK
	.align		4
        /*03e0*/ 	.byte	0x04, 0x0a
        /*03e2*/ 	.short	(.L_58 - .L_57)
	.align		4
.L_57:
        /*03e4*/ 	.word	index@(.nv.constant0.kernel_cutlass_kernel_cudnngemm_amaxdense_blockscaled_gemm_persistent_amaxSm100BlockScaledPersistentDenseGemmKernel_object_at__TiledMMA_ThrLayoutVMNK21111000_PermutationMNK____MMAAtom_Thr_0)
        /*03e8*/ 	.short	0x0380
        /*03ea*/ 	.short	0x02ec


	//----- nvinfo : EIATTR_SW_WAR
	.align		4
.L_58:
        /*03ec*/ 	.byte	0x04, 0x36
        /*03ee*/ 	.short	(.L_60 - .L_59)
.L_59:
        /*03f0*/ 	.word	0x00000008
.L_60:


//--------------------- .nv.compat                --------------------------
	.section	.nv.compat,"",@"SHT_CUDA_COMPAT_INFO"
	.align	4
        /*0000*/ 	.byte	0x02, 0x02, 0x02, 0x00, 0x02, 0x05, 0x05, 0x00, 0x02, 0x03, 0x01, 0x00, 0x02, 0x06, 0x01, 0x00


//--------------------- .nv.callgraph             --------------------------
	.section	.nv.callgraph,"",@"SHT_CUDA_CALLGRAPH"
	.align	4
	.sectionentsize	8
	.align		4
        /*0000*/ 	.word	0x00000000
	.align		4
        /*0004*/ 	.word	0xffffffff
	.align		4
        /*0008*/ 	.word	0x00000000
	.align		4
        /*000c*/ 	.word	0xfffffffe
	.align		4
        /*0010*/ 	.word	0x00000000
	.align		4
        /*0014*/ 	.word	0xfffffffd
	.align		4
        /*0018*/ 	.word	0x00000000
	.align		4
        /*001c*/ 	.word	0xfffffffc


//--------------------- .text.kernel_cutlass_kernel_cudnngemm_amaxdense_blockscaled_gemm_persistent_amaxSm100BlockScaledPersistentDenseGemmKernel_object_at__TiledMMA_ThrLayoutVMNK21111000_PermutationMNK____MMAAtom_Thr_0 --------------------------
	.section	.text.kernel_cutlass_kernel_cudnngemm_amaxdense_blockscaled_gemm_persistent_amaxSm100BlockScaledPersistentDenseGemmKernel_object_at__TiledMMA_ThrLayoutVMNK21111000_PermutationMNK____MMAAtom_Thr_0,"ax",@progbits
	.align	128
        .global         kernel_cutlass_kernel_cudnngemm_amaxdense_blockscaled_gemm_persistent_amaxSm100BlockScaledPersistentDenseGemmKernel_object_at__TiledMMA_ThrLayoutVMNK21111000_PermutationMNK____MMAAtom_Thr_0
        .type           kernel_cutlass_kernel_cudnngemm_amaxdense_blockscaled_gemm_persistent_amaxSm100BlockScaledPersistentDenseGemmKernel_object_at__TiledMMA_ThrLayoutVMNK21111000_PermutationMNK____MMAAtom_Thr_0,@function
        .size           kernel_cutlass_kernel_cudnngemm_amaxdense_blockscaled_gemm_persistent_amaxSm100BlockScaledPersistentDenseGemmKernel_object_at__TiledMMA_ThrLayoutVMNK21111000_PermutationMNK____MMAAtom_Thr_0,(.L_x_85 - kernel_cutlass_kernel_cudnngemm_amaxdense_blockscaled_gemm_persistent_amaxSm100BlockScaledPersistentDenseGemmKernel_object_at__TiledMMA_ThrLayoutVMNK21111000_PermutationMNK____MMAAtom_Thr_0)
        .other          kernel_cutlass_kernel_cudnngemm_amaxdense_blockscaled_gemm_persistent_amaxSm100BlockScaledPersistentDenseGemmKernel_object_at__TiledMMA_ThrLayoutVMNK21111000_PermutationMNK____MMAAtom_Thr_0,@"STO_CUDA_ENTRY STV_DEFAULT"
kernel_cutlass_kernel_cudnngemm_amaxdense_blockscaled_gemm_persistent_amaxSm100BlockScaledPersistentDenseGemmKernel_object_at__TiledMMA_ThrLayoutVMNK21111000_PermutationMNK____MMAAtom_Thr_0:
.text.kernel_cutlass_kernel_cudnngemm_amaxdense_blockscaled_gemm_persistent_amaxSm100BlockScaledPersistentDenseGemmKernel_object_at__TiledMMA_ThrLayoutVMNK21111000_PermutationMNK____MMAAtom_Thr_0:
[----:B------:R-:W1:Y:S01]  /*0000*/  LDC R1, c[0x0][0x37c] ;  /* 0x0000df00ff017b82 */ /* 0x000e620000000800 */
[----:B------:R-:W2:Y:S07]  /*0010*/  S2R R4, SR_TID.X ;  /* 0x0000000000047919 */ /* 0x000eae0000002100 */
[----:B------:R-:W3:Y:S01]  /*0020*/  S2UR UR49, SR_CgaCtaId ;  /* 0x00000000003179c3 */ /* 0x000ee20000008800 */
[----:B------:R-:W4:Y:S01]  /*0030*/  LDCU.U8 UR5, c[0x0][0x381] ;  /* 0x00007020ff0577ac */ /* 0x000f220008000000 */
[----:B------:R-:W5:Y:S06]  /*0040*/  LDCU.U8 UR6, c[0x0][0x382] ;  /* 0x00007040ff0677ac */ /* 0x000f6c0008000000 */
[----:B------:R-:W2:Y:S01]  /*0050*/  S2UR UR73, SR_CTAID.X ;  /* 0x00000000004979c3 */ /* 0x000ea20000002500 */
[----:B------:R-:W2:Y:S01]  /*0060*/  LDCU UR7, c[0x0][0x36c] ;  /* 0x00006d80ff0777ac */ /* 0x000ea20008000800 */
[----:B----4-:R-:W-:-:S04]  /*0070*/  ULOP3.LUT UR5, UR5, 0x1, URZ, 0xc0, !UPT ;  /* 0x0000000105057892 */ /* 0x010fc8000f8ec0ff */
[----:B------:R-:W-:Y:S02]  /*0080*/  UISETP.NE.U32.AND UP5, UPT, UR5, 0x1, UPT ;  /* 0x000000010500788c */ /* 0x000fe4000bfa5070 */
[----:B---3--:R-:W-:Y:S02]  /*0090*/  ULEA.HI UR8, UR49, UR49, URZ, 0x1 ;  /* 0x0000003131087291 */ /* 0x008fe4000f8f08ff */
[----:B-----5:R-:W-:Y:S02]  /*00a0*/  ULOP3.LUT UR6, UR6, 0x1, URZ, 0xc0, !UPT ;  /* 0x0000000106067892 */ /* 0x020fe4000f8ec0ff */
[----:B------:R-:W-:Y:S01]  /*00b0*/  ULOP3.LUT UR5, UR8, 0xfffffffe, URZ, 0xc0, !UPT ;  /* 0xfffffffe08057892 */ /* 0x000fe2000f8ec0ff */
[----:B--2---:R-:W-:Y:S01]  /*00c0*/  SHF.R.U32.HI R5, RZ, 0x5, R4 ;  /* 0x00000005ff057819 */ /* 0x004fe20000011604 */
[----:B------:R-:W-:Y:S01]  /*00d0*/  ULOP3.LUT UR73, UR73, 0x1, URZ, 0xc0, !UPT ;  /* 0x0000000149497892 */ /* 0x000fe2000f8ec0ff */
[----:B------:R-:W-:Y:S01]  /*00e0*/  IMAD.U32 R47, RZ, RZ, UR8 ;  /* 0x00000008ff2f7e24 */ /* 0x000fe2000f8e00ff */
[----:B------:R-:W-:Y:S01]  /*00f0*/  UISETP.EQ.U32.AND UP3, UPT, UR7, 0x1, UPT ;  /* 0x000000010700788c */ /* 0x000fe2000bf62070 */
[C---:B------:R-:W-:Y:S01]  /*0100*/  R2UR UR4, R5.reuse ;  /* 0x00000000050472ca */ /* 0x040fe200000e0000 */
[----:B------:R-:W-:Y:S01]  /*0110*/  UISETP.NE.U32.AND UP6, UPT, UR6, 0x1, UPT ;  /* 0x000000010600788c */ /* 0x000fe2000bfc5070 */
[----:B------:R-:W-:Y:S01]  /*0120*/  ISETP.NE.AND P0, PT, R5, 0x5, PT ;  /* 0x000000050500780c */ /* 0x000fe20003f05270 */
[----:B------:R-:W-:-:S10]  /*0130*/  IMAD.U32 R46, RZ, RZ, UR5 ;  /* 0x00000005ff2e7e24 */ /* 0x000fd4000f8e00ff */
[----:B------:R-:W-:Y:S02]  /*0140*/  UISETP.NE.AND UP4, UPT, UR4, URZ, UPT ;  /* 0x000000ff0400728c */ /* 0x000fe4000bf85270 */
[----:B-1----:R-:W-:Y:S09]  /*0150*/  @P0 BRA `(.L_x_0) ;  /* 0x0000000000440947 */ /* 0x002ff20003800000 */
[----:B------:R-:W1:Y:S02]  /*0160*/  LDCU.64 UR4, c[0x0][0x348] ;  /* 0x00006900ff0477ac */ /* 0x000e640008000a00 */
[----:B-1----:R-:W-:Y:S02]  /*0170*/  UIADD3 UR12, UP1, UPT, UR4, 0x40, URZ ;  /* 0x00000040040c7890 */ /* 0x002fe4000ff3e0ff */
[----:B------:R-:W-:Y:S02]  /*0180*/  UIADD3 UR10, UP0, UPT, UR4, 0xc0, URZ ;  /* 0x000000c0040a7890 */ /* 0x000fe4000ff1e0ff */
[----:B------:R-:W-:Y:S02]  /*0190*/  UIADD3 UR8, UP2, UPT, UR4, 0x140, URZ ;  /* 0x0000014004087890 */ /* 0x000fe4000ff5e0ff */
[----:B------:R-:W-:Y:S02]  /*01a0*/  UIADD3.X UR13, UPT, UPT, URZ, UR5, URZ, UP1, !UPT ;  /* 0x00000005ff0d7290 */ /* 0x000fe40008ffe4ff */
[----:B------:R-:W-:-:S02]  /*01b0*/  UIADD3 UR6, UP1, UPT, UR4, 0x1c0, URZ ;  /* 0x000001c004067890 */ /* 0x000fc4000ff3e0ff */
[----:B------:R-:W-:Y:S02]  /*01c0*/  UIADD3.X UR11, UPT, UPT, URZ, UR5, URZ, UP0, !UPT ;  /* 0x00000005ff0b7290 */ /* 0x000fe400087fe4ff */
[----:B------:R-:W-:Y:S02]  /*01d0*/  UIADD3 UR4, UP0, UPT, UR4, 0x240, URZ ;  /* 0x0000024004047890 */ /* 0x000fe4000ff1e0ff */
[----:B------:R-:W-:Y:S01]  /*01e0*/  UIADD3.X UR9, UPT, UPT, URZ, UR5, URZ, UP2, !UPT ;  /* 0x00000005ff097290 */ /* 0x000fe200097fe4ff */
[----:B------:R1:W-:Y:S01]  /*01f0*/  UTMACCTL.PF [UR12] ;  /* 0x000000000c0079b9 */ /* 0x0003e20008040000 */
[----:B------:R-:W-:-:S03]  /*0200*/  UIADD3.X UR7, UPT, UPT, URZ, UR5, URZ, UP1, !UPT ;  /* 0x00000005ff077290 */ /* 0x000fc60008ffe4ff */
[----:B------:R1:W-:Y:S01]  /*0210*/  UTMACCTL.PF [UR10] ;  /* 0x000000000a0079b9 */ /* 0x0003e20008040000 */
[----:B------:R-:W-:-:S03]  /*0220*/  UIADD3.X UR5, UPT, UPT, URZ, UR5, URZ, UP0, !UPT ;  /* 0x00000005ff057290 */ /* 0x000fc600087fe4ff */
[----:B------:R1:W-:Y:S02]  /*0230*/  UTMACCTL.PF [UR8] ;  /* 0x00000000080079b9 */ /* 0x0003e40008040000 */
[----:B------:R1:W-:Y:S04]  /*0240*/  UTMACCTL.PF [UR6] ;  /* 0x00000000060079b9 */ /* 0x0003e80008040000 */
[----:B------:R1:W-:Y:S02]  /*0250*/  UTMACCTL.PF [UR4] ;  /* 0x00000000040079b9 */ /* 0x0003e40008040000 */
[----:B-1----:R-:W-:Y:S01]  /*0260*/  NOP ;  /* 0x0000000000007918 */ /* 0x002fe20000000000 */
.L_x_0:
[----:B------:R-:W-:Y:S05]  /*0270*/  BRA.U UP4, `(.L_x_1) ;  /* 0x0000000104487547 */ /* 0x000fea000b800000 */
[----:B------:R-:W-:Y:S01]  /*0280*/  UMOV UR4, 0x400 ;  /* 0x0000040000047882 */ /* 0x000fe20000000000 */
[----:B------:R-:W-:Y:S01]  /*0290*/  UMOV UR6, 0x1 ;  /* 0x0000000100067882 */ /* 0x000fe20000000000 */
[----:B------:R-:W-:Y:S02]  /*02a0*/  ULEA UR4, UR49, UR4, 0x18 ;  /* 0x0000000431047291 */ /* 0x000fe4000f8ec0ff */
[----:B------:R-:W-:-:S04]  /*02b0*/  UIADD3 UR6, UPT, UPT, -UR6, 0x100000, URZ ;  /* 0x0010000006067890 */ /* 0x000fc8000fffe1ff */
[----:B------:R-:W-:Y:S02]  /*02c0*/  USHF.L.U32 UR7, UR6, 0xb, URZ ;  /* 0x0000000b06077899 */ /* 0x000fe400080006ff */
[----:B------:R-:W-:Y:S01]  /*02d0*/  USHF.L.U32 UR6, UR6, 0x1, URZ ;  /* 0x0000000106067899 */ /* 0x000fe200080006ff */
[----:B------:R-:W1:Y:S11]  /*02e0*/  FENCE.VIEW.ASYNC.S ;  /* 0x00000000000073c6 */ /* 0x000e760000000000 */
[----:B-1----:R1:W2:Y:S01]  /*02f0*/  SYNCS.EXCH.64 URZ, [UR4], UR6 ;  /* 0x0000000604ff75b2 */ /* 0x0022a20008000100 */
[----:B------:R1:W3:Y:S01]  /*0300*/  SYNCS.EXCH.64 URZ, [UR4+0x8], UR6 ;  /* 0x0000080604ff75b2 */ /* 0x0002e20008000100 */
[----:B------:R1:W4:Y:S01]  /*0310*/  SYNCS.EXCH.64 URZ, [UR4+0x10], UR6 ;  /* 0x0000100604ff75b2 */ /* 0x0003220008000100 */
[----:B------:R1:W5:Y:S01]  /*0320*/  SYNCS.EXCH.64 URZ, [UR4+0x18], UR6 ;  /* 0x0000180604ff75b2 */ /* 0x0003620008000100 */
[----:B------:R1:W1:Y:S01]  /*0330*/  SYNCS.EXCH.64 URZ, [UR4+0x20], UR6 ;  /* 0x0000200604ff75b2 */ /* 0x0002620008000100 */
[----:B------:R1:W1:Y:S01]  /*0340*/  SYNCS.EXCH.64 URZ, [UR4+0x28], UR6 ;  /* 0x0000280604ff75b2 */ /* 0x0002620008000100 */
[----:B------:R1:W1:Y:S01]  /*0350*/  SYNCS.EXCH.64 URZ, [UR4+0x30], UR6 ;  /* 0x0000300604ff75b2 */ /* 0x0002620008000100 */
[----:B------:R1:W1:Y:S01]  /*0360*/  SYNCS.EXCH.64 URZ, [UR4+0x38], UR6 ;  /* 0x0000380604ff75b2 */ /* 0x0002620008000100 */
[----:B------:R1:W1:Y:S01]  /*0370*/  SYNCS.EXCH.64 URZ, [UR4+0x40], UR6 ;  /* 0x0000400604ff75b2 */ /* 0x0002620008000100 */
[----:B------:R1:W1:Y:S01]  /*0380*/  SYNCS.EXCH.64 URZ, [UR4+0x48], UR6 ;  /* 0x0000480604ff75b2 */ /* 0x0002620008000100 */
[----:B------:R-:W-:Y:S01]  /*0390*/  NOP ;  /* 0x0000000000007918 */ /* 0x000fe20000000000 */
.L_x_1:
[----:B------:R-:W-:Y:S01]  /*03a0*/  NOP ;  /* 0x0000000000007918 */ /* 0x000fe20000000000 */
[----:B------:R-:W-:Y:S05]  /*03b0*/  BRA.U !UP3, `(.L_x_2) ;  /* 0x000000010b087547 */ /* 0x000fea000b800000 */
[----:B-12345:R-:W-:Y:S01]  /*03c0*/  UCGABAR_ARV ;  /* 0x00000000000079c7 */ /* 0x03efe20008000000 */
[----:B------:R-:W-:Y:S05]  /*03d0*/  BRA `(.L_x_3) ;  /* 0x0000000000047947 */ /* 0x000fea0003800000 */
.L_x_2:
[----:B-12345:R-:W-:Y:S01]  /*03e0*/  NOP ;  /* 0x0000000000007918 */ /* 0x03efe20000000000 */
.L_x_3:
[----:B------:R-:W-:Y:S05]  /*03f0*/  BRA.U !UP3, `(.L_x_4) ;  /* 0x000000010b0c7547 */ /* 0x000fea000b800000 */
[----:B------:R-:W-:Y:S01]  /*0400*/  UCGABAR_WAIT ;  /* 0x0000000000007dc7 */ /* 0x000fe20008000000 */
[----:B------:R-:W-:Y:S01]  /*0410*/  CCTL.IVALL ;  /* 0x00000000ff00798f */ /* 0x000fe20002000000 */
[----:B------:R-:W-:Y:S05]  /*0420*/  BRA `(.L_x_5) ;  /* 0x0000000000047947 */ /* 0x000fea0003800000 */
.L_x_4:
[----:B------:R-:W-:Y:S06]  /*0430*/  BAR.SYNC.DEFER_BLOCKING 0x0 ;  /* 0x0000000000007b1d */ /* 0x000fec0000010000 */
.L_x_5:
[----:B------:R-:W-:Y:S01]  /*0440*/  @!UP4 UMOV UR4, 0x400 ;  /* 0x000004000004c882 */ /* 0x000fe20000000000 */
[----:B------:R-:W-:Y:S01]  /*0450*/  UMOV UR5, 0x1 ;  /* 0x0000000100057882 */ /* 0x000fe20000000000 */
[----:B------:R-:W-:Y:S01]  /*0460*/  UMOV UR6, 0x8 ;  /* 0x0000000800067882 */ /* 0x000fe20000000000 */
[----:B------:R-:W-:Y:S02]  /*0470*/  @!UP4 ULEA UR8, UR49, UR4, 0x18 ;  /* 0x000000043108c291 */ /* 0x000fe4000f8ec0ff */
[----:B------:R-:W-:-:S04]  /*0480*/  @!UP4 UIADD3 UR4, UPT, UPT, -UR5, 0x100000, URZ ;  /* 0x001000000504c890 */ /* 0x000fc8000fffe1ff */
[----:B------:R-:W-:Y:S02]  /*0490*/  @!UP4 USHF.L.U32 UR5, UR4, 0xb, URZ ;  /* 0x0000000b0405c899 */ /* 0x000fe400080006ff */
[----:B------:R-:W-:Y:S02]  /*04a0*/  @!UP4 USHF.L.U32 UR4, UR4, 0x1, URZ ;  /* 0x000000010404c899 */ /* 0x000fe400080006ff */
[----:B------:R-:W-:-:S04]  /*04b0*/  @!UP4 UIADD3 UR6, UPT, UPT, -UR6, 0x100000, URZ ;  /* 0x001000000606c890 */ /* 0x000fc8000fffe1ff */
[----:B------:R-:W-:Y:S02]  /*04c0*/  @!UP4 USHF.L.U32 UR7, UR6, 0xb, URZ ;  /* 0x0000000b0607c899 */ /* 0x000fe400080006ff */
[----:B------:R-:W-:Y:S01]  /*04d0*/  @!UP4 USHF.L.U32 UR6, UR6, 0x1, URZ ;  /* 0x000000010606c899 */ /* 0x000fe200080006ff */
[----:B------:R-:W1:Y:S03]  /*04e0*/  FENCE.VIEW.ASYNC.S ;  /* 0x00000000000073c6 */ /* 0x000e660000000000 */
[----:B-1----:R1:W2:Y:S08]  /*04f0*/  @!UP4 SYNCS.EXCH.64 URZ, [UR8+0x50], UR4 ;  /* 0x0000500408ffc5b2 */ /* 0x0022b00008000100 */
[----:B------:R1:W3:Y:S01]  /*0500*/  @!UP4 SYNCS.EXCH.64 URZ, [UR8+0x58], UR6 ;  /* 0x0000580608ffc5b2 */ /* 0x0002e20008000100 */
[----:B------:R-:W-:Y:S01]  /*0510*/  NOP ;  /* 0x0000000000007918 */ /* 0x000fe20000000000 */
[----:B------:R-:W-:Y:S05]  /*0520*/  BRA.U !UP3, `(.L_x_6) ;  /* 0x000000010b087547 */ /* 0x000fea000b800000 */
[----:B--23--:R-:W-:Y:S01]  /*0530*/  UCGABAR_ARV ;  /* 0x00000000000079c7 */ /* 0x00cfe20008000000 */
[----:B------:R-:W-:Y:S05]  /*0540*/  BRA `(.L_x_7) ;  /* 0x0000000000047947 */ /* 0x000fea0003800000 */
.L_x_6:
[----:B--23--:R-:W-:Y:S01]  /*0550*/  NOP ;  /* 0x0000000000007918 */ /* 0x00cfe20000000000 */
.L_x_7:
[----:B------:R-:W-:Y:S05]  /*0560*/  BRA.U !UP3, `(.L_x_8) ;  /* 0x000000010b0c7547 */ /* 0x000fea000b800000 */
[----:B------:R-:W-:Y:S01]  /*0570*/  UCGABAR_WAIT ;  /* 0x0000000000007dc7 */ /* 0x000fe20008000000 */
[----:B------:R-:W-:Y:S01]  /*0580*/  CCTL.IVALL ;  /* 0x00000000ff00798f */ /* 0x000fe20002000000 */
[----:B------:R-:W-:Y:S05]  /*0590*/  BRA `(.L_x_9) ;  /* 0x0000000000047947 */ /* 0x000fea0003800000 */
.L_x_8:
[----:B------:R-:W-:Y:S06]  /*05a0*/  BAR.SYNC.DEFER_BLOCKING 0x0 ;  /* 0x0000000000007b1d */ /* 0x000fec0000010000 */
.L_x_9:
[----:B------:R-:W-:Y:S05]  /*05b0*/  @P0 BRA `(.L_x_10) ;  /* 0x0000000000280947 */ /* 0x000fea0003800000 */
[----:B-1----:R-:W-:Y:S01]  /*05c0*/  UMOV UR6, 0x400 ;  /* 0x0000040000067882 */ /* 0x002fe20000000000 */
[----:B------:R-:W-:Y:S01]  /*05d0*/  UMOV UR4, 0x20 ;  /* 0x0000002000047882 */ /* 0x000fe20000000000 */
[----:B------:R-:W-:Y:S02]  /*05e0*/  ULEA UR6, UR49, UR6, 0x18 ;  /* 0x0000000631067291 */ /* 0x000fe4000f8ec0ff */
[----:B------:R-:W-:-:S04]  /*05f0*/  UIADD3 UR4, UPT, UPT, -UR4, 0x100000, URZ ;  /* 0x0010000004047890 */ /* 0x000fc8000fffe1ff */
[----:B------:R-:W-:Y:S02]  /*0600*/  USHF.L.U32 UR5, UR4, 0xb, URZ ;  /* 0x0000000b04057899 */ /* 0x000fe400080006ff */
[----:B------:R-:W-:Y:S01]  /*0610*/  USHF.L.U32 UR4, UR4, 0x1, URZ ;  /* 0x0000000104047899 */ /* 0x000fe200080006ff */
[----:B------:R-:W-:Y:S01]  /*0620*/  ELECT P1, URZ, PT ;  /* 0x0000000000ff782f */ /* 0x000fe20003820000 */
[----:B------:R-:W1:Y:S10]  /*0630*/  FENCE.VIEW.ASYNC.S ;  /* 0x00000000000073c6 */ /* 0x000e740000000000 */
[----:B-1----:R2:W3:Y:S02]  /*0640*/  SYNCS.EXCH.64 URZ, [UR6+0x60], UR4 ;  /* 0x0000600406ff75b2 */ /* 0x0024e40008000100 */
[----:B--2---:R-:W-:Y:S01]  /*0650*/  NOP ;  /* 0x0000000000007918 */ /* 0x004fe20000000000 */
.L_x_10:
[----:B------:R-:W-:Y:S01]  /*0660*/  NOP ;  /* 0x0000000000007918 */ /* 0x000fe20000000000 */
[----:B------:R-:W-:Y:S05]  /*0670*/  BRA.U !UP3, `(.L_x_11) ;  /* 0x000000010b087547 */ /* 0x000fea000b800000 */
[----:B---3--:R-:W-:Y:S01]  /*0680*/  UCGABAR_ARV ;  /* 0x00000000000079c7 */ /* 0x008fe20008000000 */
[----:B------:R-:W-:Y:S05]  /*0690*/  BRA `(.L_x_12) ;  /* 0x0000000000047947 */ /* 0x000fea0003800000 */
.L_x_11:
[----:B---3--:R-:W-:Y:S01]  /*06a0*/  NOP ;  /* 0x0000000000007918 */ /* 0x008fe20000000000 */
.L_x_12:
[----:B------:R-:W-:Y:S01]  /*06b0*/  USHF.L.U32 UR76, UR73, 0x7, URZ ;  /* 0x00000007494c7899 */ /* 0x000fe200080006ff */
[----:B------:R-:W-:Y:S05]  /*06c0*/  BRA.U !UP3, `(.L_x_13) ;  /* 0x000000010b0c7547 */ /* 0x000fea000b800000 */
[----:B------:R-:W-:Y:S01]  /*06d0*/  UCGABAR_WAIT ;  /* 0x0000000000007dc7 */ /* 0x000fe20008000000 */
[----:B------:R-:W-:Y:S01]  /*06e0*/  CCTL.IVALL ;  /* 0x00000000ff00798f */ /* 0x000fe20002000000 */
[----:B------:R-:W-:Y:S05]  /*06f0*/  BRA `(.L_x_14) ;  /* 0x0000000000047947 */ /* 0x000fea0003800000 */
.L_x_13:
[----:B------:R-:W-:Y:S06]  /*0700*/  BAR.SYNC.DEFER_BLOCKING 0x0 ;  /* 0x0000000000007b1d */ /* 0x000fec0000010000 */
.L_x_14:
[----:B-1----:R-:W-:Y:S01]  /*0710*/  R2UR UR4, R46 ;  /* 0x000000002e0472ca */ /* 0x002fe200000e0000 */
[----:B------:R-:W1:-:S12]  /*0720*/  LDCU.U8 UR77, c[0x0][0x669] ;  /* 0x0000cd20ff4d77ac */ /* 0x000e580008000000 */
[----:B------:R-:W-:Y:S01]  /*0730*/  UIADD3 UR71, UPT, UPT, -UR4, UR49, URZ ;  /* 0x0000003104477290 */ /* 0x000fe2000fffe1ff */
[----:B------:R-:W-:Y:S05]  /*0740*/  @P0 BRA `(.L_x_15) ;  /* 0x0000000800f80947 */ /* 0x000fea0003800000 */
[----:B------:R-:W2:Y:S01]  /*0750*/  S2UR UR21, SR_CTAID.Z ;  /* 0x00000000001579c3 */ /* 0x000ea20000002700 */
[----:B------:R-:W-:Y:S01]  /*0760*/  UMOV UR13, 0x1 ;  /* 0x00000001000d7882 */ /* 0x000fe20000000000 */
[----:B------:R-:W-:Y:S01]  /*0770*/  UMOV UR6, URZ ;  /* 0x000000ff00067c82 */ /* 0x000fe20008000000 */
[----:B--2---:R-:W-:-:S09]  /*0780*/  UISETP.GT.U32.AND UP0, UPT, UR21, 0xff, UPT ;  /* 0x000000ff1500788c */ /* 0x004fd2000bf04070 */
[----:B------:R-:W-:Y:S05]  /*0790*/  BRA.U UP0, `(.L_x_16) ;  /* 0x0000000900707547 */ /* 0x000fea000b800000 */
[----:B------:R-:W2:Y:S01]  /*07a0*/  LDCU.64 UR6, c[0x0][0x648] ;  /* 0x0000c900ff0677ac */ /* 0x000ea20008000a00 */
[----:B------:R-:W3:Y:S01]  /*07b0*/  LDCU.U8 UR9, c[0x0][0x650] ;  /* 0x0000ca00ff0977ac */ /* 0x000ee20008000000 */
[----:B------:R-:W4:Y:S01]  /*07c0*/  LDCU.U8 UR8, c[0x0][0x651] ;  /* 0x0000ca20ff0877ac */ /* 0x000f220008000000 */
[----:B------:R-:W5:Y:S01]  /*07d0*/  LDCU.64 UR12, c[0x0][0x660] ;  /* 0x0000cc00ff0c77ac */ /* 0x000f620008000a00 */
[----:B------:R-:W1:Y:S01]  /*07e0*/  LDCU.U8 UR11, c[0x0][0x668] ;  /* 0x0000cd00ff0b77ac */ /* 0x000e620008000000 */
[----:B--2---:R-:W-:Y:S01]  /*07f0*/  UIMAD.WIDE.U32 UR4, UR21, UR7, URZ ;  /* 0x00000007150472a5 */ /* 0x004fe2000f8e00ff */
[----:B------:R-:W2:Y:S03]  /*0800*/  LDCU UR7, c[0x0][0x658] ;  /* 0x0000cb00ff0777ac */ /* 0x000ea60008000800 */
[----:B------:R-:W-:Y:S01]  /*0810*/  UIADD3 UR4, UPT, UPT, -UR5, UR21, URZ ;  /* 0x0000001505047290 */ /* 0x000fe2000fffe1ff */
[----:B------:R-:W1:Y:S03]  /*0820*/  LDCU.64 UR38, c[0x0][0x348] ;  /* 0x00006900ff2677ac */ /* 0x000e660008000a00 */
[----:B---3--:R-:W-:Y:S01]  /*0830*/  USHF.R.U32.HI UR4, URZ, UR9, UR4 ;  /* 0x00000009ff047299 */ /* 0x008fe20008011604 */
[----:B------:R-:W3:Y:S03]  /*0840*/  LDCU.U8 UR9, c[0x0][0x65c] ;  /* 0x0000cb80ff0977ac */ /* 0x000ee60008000000 */
[----:B------:R-:W-:-:S04]  /*0850*/  UIADD3 UR4, UPT, UPT, UR5, UR4, URZ ;  /* 0x0000000405047290 */ /* 0x000fc8000fffe0ff */
[----:B----4-:R-:W-:Y:S01]  /*0860*/  USHF.R.U32.HI UR4, URZ, UR8, UR4 ;  /* 0x00000008ff047299 */ /* 0x010fe20008011604 */
[----:B------:R-:W4:Y:S03]  /*0870*/  LDCU.U8 UR8, c[0x0][0x65d] ;  /* 0x0000cba0ff0877ac */ /* 0x000f260008000000 */
[----:B------:R-:W-:-:S04]  /*0880*/  UIADD3 UR4, UPT, UPT, -UR4, URZ, URZ ;  /* 0x000000ff04047290 */ /* 0x000fc8000fffe1ff */
[----:B------:R-:W-:-:S04]  /*0890*/  UIMAD UR10, UR4, UR6, UR21 ;  /* 0x00000006040a72a4 */ /* 0x000fc8000f8e0215 */
[----:B--2---:R-:W-:-:S04]  /*08a0*/  UIMAD.WIDE.U32 UR4, UR10, UR7, URZ ;  /* 0x000000070a0472a5 */ /* 0x004fc8000f8e00ff */
[----:B------:R-:W-:-:S04]  /*08b0*/  UIADD3 UR4, UPT, UPT, UR10, -UR5, URZ ;  /* 0x800000050a047290 */ /* 0x000fc8000fffe0ff */
[----:B---3--:R-:W-:Y:S01]  /*08c0*/  USHF.R.U32.HI UR4, URZ, UR9, UR4 ;  /* 0x00000009ff047299 */ /* 0x008fe20008011604 */
[----:B------:R-:W2:Y:S03]  /*08d0*/  LDCU UR9, c[0x0][0x374] ;  /* 0x00006e80ff0977ac */ /* 0x000ea60008000800 */
[----:B------:R-:W-:Y:S01]  /*08e0*/  UIADD3 UR4, UPT, UPT, UR5, UR4, URZ ;  /* 0x0000000405047290 */ /* 0x000fe2000fffe0ff */
[----:B------:R-:W2:Y:S03]  /*08f0*/  LDCU UR7, c[0x0][0x370] ;  /* 0x00006e00ff0777ac */ /* 0x000ea60008000800 */
[----:B----4-:R-:W-:Y:S01]  /*0900*/  USHF.R.U32.HI UR8, URZ, UR8, UR4 ;  /* 0x00000008ff087299 */ /* 0x010fe20008011604 */
[----:B------:R-:W3:Y:S03]  /*0910*/  LDCU UR6, c[0x0][0x378] ;  /* 0x00006f00ff0677ac */ /* 0x000ee60008000800 */
[----:B-----5:R-:W-:Y:S01]  /*0920*/  UIMAD.WIDE.U32 UR4, UR8, UR13, URZ ;  /* 0x0000000d080472a5 */ /* 0x020fe2000f8e00ff */
[----:B------:R-:W4:Y:S03]  /*0930*/  S2UR UR13, SR_CgaCtaId ;  /* 0x00000000000d79c3 */ /* 0x000f260000008800 */
[----:B------:R-:W-:-:S04]  /*0940*/  UIADD3 UR4, UPT, UPT, UR8, -UR5, URZ ;  /* 0x8000000508047290 */ /* 0x000fc8000fffe0ff */
[----:B-1----:R-:W-:Y:S01]  /*0950*/  USHF.R.U32.HI UR4, URZ, UR11, UR4 ;  /* 0x0000000bff047299 */ /* 0x002fe20008011604 */
[----:B------:R-:W1:Y:S03]  /*0960*/  LDCU UR11, c[0x0][0x654] ;  /* 0x0000ca80ff0b77ac */ /* 0x000e660008000800 */
[----:B------:R-:W-:Y:S02]  /*0970*/  UIADD3 UR4, UPT, UPT, UR5, UR4, URZ ;  /* 0x0000000405047290 */ /* 0x000fe4000fffe0ff */
[----:B--2---:R-:W-:Y:S02]  /*0980*/  UIMAD UR5, UR9, UR7, URZ ;  /* 0x00000007090572a4 */ /* 0x004fe4000f8e02ff */
[----:B------:R-:W-:Y:S01]  /*0990*/  USHF.R.U32.HI UR4, URZ, UR77, UR4 ;  /* 0x0000004dff047299 */ /* 0x000fe20008011604 */
[----:B------:R-:W-:-:S03]  /*09a0*/  UMOV UR7, 0x400 ;  /* 0x0000040000077882 */ /* 0x000fc60000000000 */
[----:B------:R-:W-:Y:S02]  /*09b0*/  UIADD3 UR4, UPT, UPT, -UR4, URZ, URZ ;  /* 0x000000ff04047290 */ /* 0x000fe4000fffe1ff */
[----:B----4-:R-:W-:Y:S02]  /*09c0*/  ULEA UR7, UR13, UR7, 0x18 ;  /* 0x000000070d077291 */ /* 0x010fe4000f8ec0ff */
[----:B------:R-:W-:Y:S02]  /*09d0*/  UIMAD UR12, UR4, UR12, UR8 ;  /* 0x0000000c040c72a4 */ /* 0x000fe4000f8e0208 */
[----:B---3--:R-:W-:Y:S02]  /*09e0*/  UIMAD UR4, UR5, UR6, URZ ;  /* 0x00000006050472a4 */ /* 0x008fe4000f8e02ff */
[----:B------:R-:W-:Y:S02]  /*09f0*/  UIADD3 UR8, UPT, UPT, -UR8, URZ, URZ ;  /* 0x000000ff08087290 */ /* 0x000fe4000fffe1ff */
[----:B------:R-:W-:-:S02]  /*0a00*/  ULEA.HI UR4, UR4, UR4, URZ, 0x1 ;  /* 0x0000000404047291 */ /* 0x000fc4000f8f08ff */
[----:B-1----:R-:W-:Y:S02]  /*0a10*/  UIMAD UR8, UR8, UR11, UR10 ;  /* 0x0000000b080872a4 */ /* 0x002fe4000f8e020a */
[----:B------:R-:W-:Y:S01]  /*0a20*/  USHF.R.S32.HI UR40, URZ, 0x1, UR4 ;  /* 0x00000001ff287899 */ /* 0x000fe20008011404 */
[----:B------:R-:W-:Y:S01]  /*0a30*/  UMOV UR6, URZ ;  /* 0x000000ff00067c82 */ /* 0x000fe20008000000 */
[----:B------:R-:W-:-:S10]  /*0a40*/  UMOV UR13, 0x1 ;  /* 0x00000001000d7882 */ /* 0x000fd40000000000 */
.L_x_21:
[----:B------:R-:W-:Y:S02]  /*0a50*/  USHF.L.U32 UR4, UR13, 0x1f, URZ ;  /* 0x0000001f0d047899 */ /* 0x000fe400080006ff */
[----:B------:R-:W-:Y:S02]  /*0a60*/  ULEA UR5, UR6, UR7, 0x3 ;  /* 0x0000000706057291 */ /* 0x000fe4000f8e18ff */
[----:B------:R-:W-:Y:S02]  /*0a70*/  UIADD3 UR34, UP2, UPT, UR38, 0xc0, URZ ;  /* 0x000000c026227890 */ /* 0x000fe4000ff5e0ff */
[----:B------:R-:W-:Y:S01]  /*0a80*/  MOV R0, UR4 ;  /* 0x0000000400007c02 */ /* 0x000fe20008000f00 */
[----:B------:R-:W-:Y:S02]  /*0a90*/  UIADD3 UR4, UPT, UPT, UR8, UR8, URZ ;  /* 0x0000000808047290 */ /* 0x000fe4000fffe0ff */
[----:B------:R-:W-:Y:S02]  /*0aa0*/  UIADD3 UR36, UP3, UPT, UR38, 0x40, URZ ;  /* 0x0000004026247890 */ /* 0x000fe4000ff7e0ff */
[----:B------:R1:W2:Y:S01]  /*0ab0*/  SYNCS.PHASECHK.TRANS64.TRYWAIT P1, [UR5+0x28], R0 ;  /* 0x00002800ff0075a7 */ /* 0x0002a20008021105 */
[----:B------:R-:W-:-:S02]  /*0ac0*/  ULOP3.LUT UR5, UR4, UR73, URZ, 0xfc, !UPT ;  /* 0x0000004904057292 */ /* 0x000fc4000f8efcff */
[----:B------:R-:W-:Y:S02]  /*0ad0*/  UIADD3 UR32, UP1, UPT, UR38, 0x140, URZ ;  /* 0x0000014026207890 */ /* 0x000fe4000ff3e0ff */
[----:B------:R-:W-:Y:S02]  /*0ae0*/  ULEA.HI UR8, UR4, UR5, URZ, 0x1 ;  /* 0x0000000504087291 */ /* 0x000fe4000f8f08ff */
[----:B------:R-:W-:Y:S02]  /*0af0*/  UIADD3 UR22, UP0, UPT, UR38, 0x1c0, URZ ;  /* 0x000001c026167890 */ /* 0x000fe4000ff1e0ff */
[----:B------:R-:W-:Y:S02]  /*0b00*/  ULOP3.LUT UR4, UR8, 0xfffffffe, URZ, 0xc0, !UPT ;  /* 0xfffffffe08047892 */ /* 0x000fe4000f8ec0ff */
[----:B------:R-:W-:Y:S02]  /*0b10*/  USHF.R.S32.HI UR8, URZ, 0x1, UR8 ;  /* 0x00000001ff087899 */ /* 0x000fe40008011408 */
[----:B------:R-:W-:-:S02]  /*0b20*/  UISETP.NE.AND UP4, UPT, UR5, UR4, UPT ;  /* 0x000000040500728c */ /* 0x000fc4000bf85270 */
[----:B------:R-:W-:Y:S02]  /*0b30*/  UIADD3 UR27, UPT, UPT, UR8, -0x1, URZ ;  /* 0xffffffff081b7890 */ /* 0x000fe4000fffe0ff */
[----:B------:R-:W-:Y:S02]  /*0b40*/  UISETP.LT.AND UP4, UPT, UR5, URZ, UP4 ;  /* 0x000000ff0500728c */ /* 0x000fe4000a781270 */
[----:B------:R-:W-:Y:S02]  /*0b50*/  ULEA UR31, UR12, UR76, 0x8 ;  /* 0x0000004c0c1f7291 */ /* 0x000fe4000f8e40ff */
[----:B------:R-:W-:Y:S02]  /*0b60*/  UIADD3.X UR35, UPT, UPT, URZ, UR39, URZ, UP2, !UPT ;  /* 0x00000027ff237290 */ /* 0x000fe400097fe4ff */
[----:B------:R-:W-:Y:S02]  /*0b70*/  UIADD3 UR12, UPT, UPT, UR71, UR12, UR12 ;  /* 0x0000000c470c7290 */ /* 0x000fe4000fffe00c */
[----:B------:R-:W-:-:S02]  /*0b80*/  UIADD3.X UR37, UPT, UPT, URZ, UR39, URZ, UP3, !UPT ;  /* 0x00000027ff257290 */ /* 0x000fc40009ffe4ff */
[----:B------:R-:W-:Y:S02]  /*0b90*/  UIADD3.X UR33, UPT, UPT, URZ, UR39, URZ, UP1, !UPT ;  /* 0x00000027ff217290 */ /* 0x000fe40008ffe4ff */
[----:B------:R-:W-:Y:S02]  /*0ba0*/  @!UP4 UIADD3 UR27, UPT, UPT, UR8, URZ, URZ ;  /* 0x000000ff081bc290 */ /* 0x000fe4000fffe0ff */
[----:B------:R-:W-:Y:S02]  /*0bb0*/  UIADD3.X UR23, UPT, UPT, URZ, UR39, URZ, UP0, !UPT ;  /* 0x00000027ff177290 */ /* 0x000fe400087fe4ff */
[----:B------:R-:W-:Y:S02]  /*0bc0*/  UIADD3 UR20, UPT, UPT, UR27, UR27, URZ ;  /* 0x0000001b1b147290 */ /* 0x000fe4000fffe0ff */
[----:B------:R-:W-:Y:S02]  /*0bd0*/  ULEA UR27, UR27, UR76, 0x8 ;  /* 0x0000004c1b1b7291 */ /* 0x000fe4000f8e40ff */
[----:B------:R-:W-:-:S02]  /*0be0*/  ULOP3.LUT UR20, UR20, UR73, URZ, 0xfc, !UPT ;  /* 0x0000004914147292 */ /* 0x000fc4000f8efcff */
[----:B------:R-:W-:Y:S01]  /*0bf0*/  UISETP.NE.AND UP2, UPT, UR73, URZ, UPT ;  /* 0x000000ff4900728c */ /* 0x000fe2000bf45270 */
[----:B------:R-:W-:Y:S01]  /*0c00*/  UMOV UR5, URZ ;  /* 0x000000ff00057c82 */ /* 0x000fe20008000000 */
[----:B------:R-:W-:Y:S01]  /*0c10*/  UMOV UR18, URZ ;  /* 0x000000ff00127c82 */ /* 0x000fe20008000000 */
[----:B-1----:R-:W-:-:S08]  /*0c20*/  UMOV UR10, URZ ;  /* 0x000000ff000a7c82 */ /* 0x002fd00008000000 */
.L_x_20:
[----:B------:R-:W-:Y:S01]  /*0c30*/  ULEA UR4, UR6, UR7, 0x3 ;  /* 0x0000000706047291 */ /* 0x000fe2000f8e18ff */
[----:B-123--:R-:W-:Y:S11]  /*0c40*/  @P1 BRA `(.L_x_17) ;  /* 0x0000000000101947 */ /* 0x00eff60003800000 */
[----:B------:R-:W-:-:S06]  /*0c50*/  USHF.L.U32 UR8, UR13, 0x1f, URZ ;  /* 0x0000001f0d087899 */ /* 0x000fcc00080006ff */
[----:B------:R-:W-:-:S04]  /*0c60*/  MOV R0, UR8 ;  /* 0x0000000800007c02 */ /* 0x000fc80008000f00 */
[----:B------:R-:W1:Y:S02]  /*0c70*/  SYNCS.PHASECHK.TRANS64.TRYWAIT P0, [UR4+0x28], R0 ;  /* 0x00002800ff0075a7 */ /* 0x000e640008001104 */
[----:B-1----:R-:W-:Y:S05]  /*0c80*/  @!P0 BRA `(.L_x_18) ;  /* 0x0000004800188947 */ /* 0x002fea0003800000 */
.L_x_17:
[----:B------:R-:W-:Y:S05]  /*0c90*/  BRA.U UP2, `(.L_x_19) ;  /* 0x00000001020c7547 */ /* 0x000fea000b800000 */
[----:B------:R-:W-:-:S13]  /*0ca0*/  ELECT P0, URZ, PT ;  /* 0x0000000000ff782f */ /* 0x000fda0003800000 */
[----:B-1----:R-:W-:-:S04]  /*0cb0*/  @P0 MOV R0, 0x13000 ;  /* 0x0001300000000802 */ /* 0x002fc80000000f00 */
[----:B------:R2:W-:Y:S03]  /*0cc0*/  @P0 SYNCS.ARRIVE.TRANS64 RZ, [UR4], R0 ;  /* 0x00000000ffff09a7 */ /* 0x0005e60008000004 */
.L_x_19:
[----:B------:R-:W-:Y:S01]  /*0cd0*/  USHF.L.U32 UR8, UR6, 0xf, URZ ;  /* 0x0000000f06087899 */ /* 0x000fe200080006ff */
[----:B------:R-:W-:Y:S01]  /*0ce0*/  PLOP3.LUT P1, PT, PT, PT, PT, 0x80, 0x8 ;  /* 0x000000000008781c */ /* 0x000fe20003f2f070 */
[----:B------:R-:W-:Y:S02]  /*0cf0*/  ULEA UR16, UR6, UR7, 0xb ;  /* 0x0000000706107291 */ /* 0x000fe4000f8e58ff */
[----:B------:R-:W-:Y:S02]  /*0d00*/  ULEA UR9, UR6, UR71, 0x1 ;  /* 0x0000004706097291 */ /* 0x000fe4000f8e08ff */
[----:B------:R-:W-:Y:S02]  /*0d10*/  UIADD3 UR6, UPT, UPT, UR6, 0x1, URZ ;  /* 0x0000000106067890 */ /* 0x000fe4000fffe0ff */
[----:B------:R-:W-:Y:S02]  /*0d20*/  UISETP.GT.U32.AND UP0, UPT, UR5, 0xe, UPT ;  /* 0x0000000e0500788c */ /* 0x000fe4000bf04070 */
[----:B------:R-:W-:-:S02]  /*0d30*/  UISETP.NE.AND UP1, UPT, UR6, 0x5, UPT ;  /* 0x000000050600788c */ /* 0x000fc4000bf25270 */
[----:B------:R-:W-:Y:S02]  /*0d40*/  ULOP3.LUT UR25, UR4, 0xfefffff8, URZ, 0xc0, !UPT ;  /* 0xfefffff804197892 */ /* 0x000fe4000f8ec0ff */
[----:B------:R-:W-:Y:S01]  /*0d50*/  USHF.R.S32.HI UR4, URZ, 0x1, UR8 ;  /* 0x00000001ff047899 */ /* 0x000fe20008011408 */
[----:B------:R-:W-:Y:S01]  /*0d60*/  PLOP3.LUT P0, PT, PT, PT, UP0, 0x80, 0x8 ;  /* 0x000000000008781c */ /* 0x000fe20003f0f008 */
[----:B------:R-:W-:Y:S02]  /*0d70*/  USEL UR8, URZ, 0x1, UP1 ;  /* 0x00000001ff087887 */ /* 0x000fe40008800000 */
[----:B------:R-:W-:Y:S02]  /*0d80*/  ULEA UR9, UR9, UR7, 0xb ;  /* 0x0000000709097291 */ /* 0x000fe4000f8e58ff */
[----:B------:R-:W-:Y:S02]  /*0d90*/  ULOP3.LUT UR13, UR13, UR8, URZ, 0x3c, !UPT ;  /* 0x000000080d0d7292 */ /* 0x000fe4000f8e3cff */
[----:B------:R-:W-:-:S02]  /*0da0*/  USHF.L.U32 UR26, UR5, 0x8, URZ ;  /* 0x00000008051a7899 */ /* 0x000fc400080006ff */
[----:B------:R-:W-:Y:S02]  /*0db0*/  USEL UR6, UR6, URZ, UP1 ;  /* 0x000000ff06067287 */ /* 0x000fe40008800000 */
[----:B------:R-:W-:Y:S02]  /*0dc0*/  UIADD3 UR24, UPT, UPT, UR7, 0x8400, UR4 ;  /* 0x0000840007187890 */ /* 0x000fe4000fffe004 */
[----:B------:R-:W-:Y:S02]  /*0dd0*/  UIADD3 UR28, UPT, UPT, UR7, 0x1c400, UR4 ;  /* 0x0001c400071c7890 */ /* 0x000fe4000fffe004 */
[----:B------:R-:W-:Y:S02]  /*0de0*/  USHF.L.U32 UR19, UR5, 0x2, URZ ;  /* 0x0000000205137899 */ /* 0x000fe400080006ff */
[----:B------:R-:W-:Y:S02]  /*0df0*/  UIADD3 UR16, UPT, UPT, UR16, 0x30400, URZ ;  /* 0x0003040010107890 */ /* 0x000fe4000fffe0ff */
[----:B------:R-:W-:Y:S01]  /*0e00*/  UIADD3 UR8, UPT, UPT, UR9, 0x32c00, URZ ;  /* 0x00032c0009087890 */ /* 0x000fe2000fffe0ff */
[----:B------:R3:W-:Y:S01]  /*0e10*/  UTMALDG.2D.2CTA [UR24], [UR36], desc[URZ] ;  /* 0x0000ff18240075b4 */ /* 0x0007e20008209000 */
[----:B------:R-:W-:-:S02]  /*0e20*/  @!UP0 USHF.L.U32 UR4, UR13, 0x1f, URZ ;  /* 0x0000001f0d048899 */ /* 0x000fc400080006ff */
[----:B------:R-:W-:Y:S01]  /*0e30*/  @!UP0 ULEA UR14, UR6, UR7, 0x3 ;  /* 0x00000007060e8291 */ /* 0x000fe2000f8e18ff */
[----:B------:R-:W-:Y:S01]  /*0e40*/  UMOV UR29, UR25 ;  /* 0x00000019001d7c82 */ /* 0x000fe20008000000 */
[----:B------:R-:W-:Y:S01]  /*0e50*/  UMOV UR30, UR26 ;  /* 0x0000001a001e7c82 */ /* 0x000fe20008000000 */
[----:B------:R-:W-:Y:S01]  /*0e60*/  UMOV UR17, UR25 ;  /* 0x0000001900117c82 */ /* 0x000fe20008000000 */
[----:B-12---:R-:W-:Y:S01]  /*0e70*/  IMAD.U32 R0, RZ, RZ, UR4 ;  /* 0x00000004ff007e24 */ /* 0x006fe2000f8e00ff */
[----:B------:R-:W-:Y:S01]  /*0e80*/  UMOV UR15, 0x30000 ;  /* 0x00030000000f7882 */ /* 0x000fe20000000000 */
[----:B------:R-:W-:Y:S01]  /*0e90*/  UMOV UR9, UR25 ;  /* 0x0000001900097c82 */ /* 0x000fe20008000000 */
[----:B------:R-:W-:Y:S01]  /*0ea0*/  UMOV UR11, UR19 ;  /* 0x00000013000b7c82 */ /* 0x000fe20008000000 */
[----:B------:R3:W-:Y:S01]  /*0eb0*/  UTMALDG.2D.2CTA [UR28], [UR34], desc[URZ] ;  /* 0x0000ff1c220075b4 */ /* 0x0007e20008209000 */
[----:B------:R-:W-:-:S04]  /*0ec0*/  UIADD3 UR4, UPT, UPT, UR5, 0x1, URZ ;  /* 0x0000000105047890 */ /* 0x000fc8000fffe0ff */
[----:B------:R-:W-:Y:S01]  /*0ed0*/  UISETP.NE.AND UP0, UPT, UR4, 0x10, UPT ;  /* 0x000000100400788c */ /* 0x000fe2000bf05270 */
[----:B------:R3:W-:Y:S02]  /*0ee0*/  UTMALDG.3D.2CTA [UR16], [UR32], desc[URZ] ;  /* 0x0000ff10200075b4 */ /* 0x0007e40008211000 */
[----:B------:R-:W-:Y:S01]  /*0ef0*/  UMOV UR5, UR4 ;  /* 0x0000000400057c82 */ /* 0x000fe20008000000 */
[----:B------:R3:W-:Y:S01]  /*0f00*/  UTMALDG.3D.MULTICAST.2CTA [UR8], [UR22], UR15, desc[URZ] ;  /* 0x0000ff08160073b4 */ /* 0x0007e2000821180f */
[----:B------:R3:W1:Y:S04]  /*0f10*/  @!P0 SYNCS.PHASECHK.TRANS64.TRYWAIT P1, [UR14+0x28], R0 ;  /* 0x00002800ff0085a7 */ /* 0x000668000802110e */
[----:B------:R-:W-:Y:S05]  /*0f20*/  BRA.U UP0, `(.L_x_20) ;  /* 0xfffffffd00407547 */ /* 0x000fea000b83ffff */
[----:B---3--:R-:W2:Y:S01]  /*0f30*/  LDCU.64 UR8, c[0x0][0x648] ;  /* 0x0000c900ff0877ac */ /* 0x008ea20008000a00 */
[----:B------:R-:W3:Y:S01]  /*0f40*/  LDCU.U8 UR11, c[0x0][0x650] ;  /* 0x0000ca00ff0b77ac */ /* 0x000ee20008000000 */
[----:B------:R-:W-:Y:S01]  /*0f50*/  UIADD3 UR21, UPT, UPT, UR40, UR21, URZ ;  /* 0x0000001528157290 */ /* 0x000fe2000fffe0ff */
[----:B------:R-:W4:Y:S01]  /*0f60*/  LDCU.U8 UR10, c[0x0][0x651] ;  /* 0x0000ca20ff0a77ac */ /* 0x000f220008000000 */
[----:B------:R-:W5:Y:S02]  /*0f70*/  LDCU.U8 UR12, c[0x0][0x65c] ;  /* 0x0000cb80ff0c77ac */ /* 0x000f640008000000 */
[----:B--2---:R-:W-:Y:S01]  /*0f80*/  UIMAD.WIDE.U32 UR4, UR21, UR9, URZ ;  /* 0x00000009150472a5 */ /* 0x004fe2000f8e00ff */
[----:B------:R-:W2:Y:S03]  /*0f90*/  LDCU UR9, c[0x0][0x658] ;  /* 0x0000cb00ff0977ac */ /* 0x000ea60008000800 */
[----:B------:R-:W-:Y:S01]  /*0fa0*/  UIADD3 UR4, UPT, UPT, UR21, -UR5, URZ ;  /* 0x8000000515047290 */ /* 0x000fe2000fffe0ff */
[----:B------:R-:W1:Y:S03]  /*0fb0*/  LDCU.64 UR14, c[0x0][0x660] ;  /* 0x0000cc00ff0e77ac */ /* 0x000e660008000a00 */
[----:B---3--:R-:W-:Y:S01]  /*0fc0*/  USHF.R.U32.HI UR4, URZ, UR11, UR4 ;  /* 0x0000000bff047299 */ /* 0x008fe20008011604 */
[----:B------:R-:W3:Y:S03]  /*0fd0*/  LDCU.U8 UR11, c[0x0][0x65d] ;  /* 0x0000cba0ff0b77ac */ /* 0x000ee60008000000 */
[----:B------:R-:W-:-:S02]  /*0fe0*/  UIADD3 UR4, UPT, UPT, UR5, UR4, URZ ;  /* 0x0000000405047290 */ /* 0x000fc4000fffe0ff */
[----:B------:R-:W-:Y:S02]  /*0ff0*/  UISETP.GE.AND UP0, UPT, UR21, 0x100, UPT ;  /* 0x000001001500788c */ /* 0x000fe4000bf06270 */
[----:B----4-:R-:W-:-:S04]  /*1000*/  USHF.R.U32.HI UR4, URZ, UR10, UR4 ;  /* 0x0000000aff047299 */ /* 0x010fc80008011604 */
[----:B------:R-:W-:-:S04]  /*1010*/  UIADD3 UR4, UPT, UPT, -UR4, URZ, URZ ;  /* 0x000000ff04047290 */ /* 0x000fc8000fffe1ff */
[----:B------:R-:W-:-:S04]  /*1020*/  UIMAD UR10, UR8, UR4, UR21 ;  /* 0x00000004080a72a4 */ /* 0x000fc8000f8e0215 */
[----:B--2---:R-:W-:-:S07]  /*1030*/  UIMAD.WIDE.U32 UR4, UR10, UR9, URZ ;  /* 0x000000090a0472a5 */ /* 0x004fce000f8e00ff */
[----:B------:R-:W-:Y:S02]  /*1040*/  UMOV UR4, UR5 ;  /* 0x0000000500047c82 */ /* 0x000fe40008000000 */
[----:B------:R-:W-:-:S04]  /*1050*/  UIADD3 UR5, UPT, UPT, UR10, -UR4, URZ ;  /* 0x800000040a057290 */ /* 0x000fc8000fffe0ff */
[----:B-----5:R-:W-:-:S04]  /*1060*/  USHF.R.U32.HI UR5, URZ, UR12, UR5 ;  /* 0x0000000cff057299 */ /* 0x020fc80008011605 */
[----:B------:R-:W-:-:S04]  /*1070*/  UIADD3 UR4, UPT, UPT, UR4, UR5, URZ ;  /* 0x0000000504047290 */ /* 0x000fc8000fffe0ff */
[----:B---3--:R-:W-:Y:S01]  /*1080*/  USHF.R.U32.HI UR4, URZ, UR11, UR4 ;  /* 0x0000000bff047299 */ /* 0x008fe20008011604 */
[----:B------:R-:W2:Y:S03]  /*1090*/  LDCU.U8 UR11, c[0x0][0x668] ;  /* 0x0000cd00ff0b77ac */ /* 0x000ea60008000000 */
[----:B-1----:R-:W-:-:S07]  /*10a0*/  UIMAD.WIDE.U32 UR8, UR4, UR15, URZ ;  /* 0x0000000f040872a5 */ /* 0x002fce000f8e00ff */
[----:B------:R-:W-:Y:S02]  /*10b0*/  UMOV UR5, UR9 ;  /* 0x0000000900057c82 */ /* 0x000fe40008000000 */
[----:B------:R-:W-:Y:S02]  /*10c0*/  UIADD3 UR8, UPT, UPT, UR4, -UR5, URZ ;  /* 0x8000000504087290 */ /* 0x000fe4000fffe0ff */
[----:B------:R-:W1:Y:S02]  /*10d0*/  LDCU UR9, c[0x0][0x654] ;  /* 0x0000ca80ff0977ac */ /* 0x000e640008000800 */
[----:B--2---:R-:W-:-:S04]  /*10e0*/  USHF.R.U32.HI UR8, URZ, UR11, UR8 ;  /* 0x0000000bff087299 */ /* 0x004fc80008011608 */
[----:B------:R-:W-:Y:S02]  /*10f0*/  UIADD3 UR5, UPT, UPT, UR5, UR8, URZ ;  /* 0x0000000805057290 */ /* 0x000fe4000fffe0ff */
[----:B------:R-:W-:Y:S02]  /*1100*/  UIADD3 UR8, UPT, UPT, -UR4, URZ, URZ ;  /* 0x000000ff04087290 */ /* 0x000fe4000fffe1ff */
[----:B------:R-:W-:-:S04]  /*1110*/  USHF.R.U32.HI UR5, URZ, UR77, UR5 ;  /* 0x0000004dff057299 */ /* 0x000fc80008011605 */
[----:B------:R-:W-:Y:S02]  /*1120*/  UIADD3 UR5, UPT, UPT, -UR5, URZ, URZ ;  /* 0x000000ff05057290 */ /* 0x000fe4000fffe1ff */
[----:B-1----:R-:W-:Y:S02]  /*1130*/  UIMAD UR8, UR9, UR8, UR10 ;  /* 0x00000008090872a4 */ /* 0x002fe4000f8e020a */
[----:B------:R-:W-:Y:S01]  /*1140*/  UIMAD UR12, UR14, UR5, UR4 ;  /* 0x000000050e0c72a4 */ /* 0x000fe2000f8e0204 */
[----:B------:R-:W-:Y:S11]  /*1150*/  BRA.U !UP0, `(.L_x_21) ;  /* 0xfffffff9083c7547 */ /* 0x000ff6000b83ffff */
.L_x_16:
[----:B------:R-:W-:Y:S01]  /*1160*/  UIADD3 UR4, UPT, UPT, UR6, 0x2, URZ ;  /* 0x0000000206047890 */ /* 0x000fe2000fffe0ff */
[----:B------:R-:W2:Y:S01]  /*1170*/  S2UR UR49, SR_CgaCtaId ;  /* 0x00000000003179c3 */ /* 0x000ea20000008800 */
[----:B------:R-:W-:-:S04]  /*1180*/  UISETP.NE.AND UP0, UPT, UR6, 0x4, UPT ;  /* 0x000000040600788c */ /* 0x000fc8000bf05270 */
[----:B------:R-:W-:-:S04]  /*1190*/  USEL UR4, UR4, 0x1, UP0 ;  /* 0x0000000104047887 */ /* 0x000fc80008000000 */
[----:B------:R-:W-:Y:S02]  /*11a0*/  UIADD3 UR5, UPT, UPT, UR4, 0x1, URZ ;  /* 0x0000000104057890 */ /* 0x000fe4000fffe0ff */
[----:B------:R-:W-:-:S04]  /*11b0*/  UISETP.NE.AND UP1, UPT, UR4, 0x5, UPT ;  /* 0x000000050400788c */ /* 0x000fc8000bf25270 */
[----:B------:R-:W-:Y:S02]  /*11c0*/  USEL UR4, UR5, 0x1, UP1 ;  /* 0x0000000105047887 */ /* 0x000fe40008800000 */
[----:B------:R-:W-:Y:S02]  /*11d0*/  UISETP.EQ.XOR UP1, UPT, UR6, 0x4, !UP1 ;  /* 0x000000040600788c */ /* 0x000fe4000cf22a70 */
[----:B------:R-:W-:Y:S02]  /*11e0*/  UIADD3 UR5, UPT, UPT, UR4, 0x1, URZ ;  /* 0x0000000104057890 */ /* 0x000fe4000fffe0ff */
[----:B------:R-:W-:Y:S02]  /*11f0*/  UISETP.NE.AND UP0, UPT, UR4, 0x5, UPT ;  /* 0x000000050400788c */ /* 0x000fe4000bf05270 */
[----:B------:R-:W-:Y:S02]  /*1200*/  UISETP.EQ.XOR UP1, UPT, UR4, 0x5, UP1 ;  /* 0x000000050400788c */ /* 0x000fe40008f22a70 */
[----:B------:R-:W-:Y:S01]  /*1210*/  USEL UR4, UR5, 0x1, UP0 ;  /* 0x0000000105047887 */ /* 0x000fe20008000000 */
[----:B------:R-:W-:-:S03]  /*1220*/  UMOV UR6, 0x400 ;  /* 0x0000040000067882 */ /* 0x000fc60000000000 */
[----:B------:R-:W-:Y:S02]  /*1230*/  UISETP.EQ.XOR UP1, UPT, UR4, 0x5, UP1 ;  /* 0x000000050400788c */ /* 0x000fe40008f22a70 */
[----:B------:R-:W-:Y:S02]  /*1240*/  UISETP.NE.AND UP0, UPT, UR4, 0x5, UPT ;  /* 0x000000050400788c */ /* 0x000fe4000bf05270 */
[----:B------:R-:W-:Y:S02]  /*1250*/  USEL UR5, URZ, 0x1, !UP1 ;  /* 0x00000001ff057887 */ /* 0x000fe4000c800000 */
[----:B--2---:R-:W-:Y:S02]  /*1260*/  ULEA UR6, UR49, UR6, 0x18 ;  /* 0x0000000631067291 */ /* 0x004fe4000f8ec0ff */
[----:B------:R-:W-:Y:S02]  /*1270*/  ULOP3.LUT UR5, UR13, UR5, URZ, 0x3c, !UPT ;  /* 0x000000050d057292 */ /* 0x000fe4000f8e3cff */
[----:B------:R-:W-:-:S02]  /*1280*/  USEL UR4, UR4, URZ, UP0 ;  /* 0x000000ff04047287 */ /* 0x000fc40008000000 */
[----:B------:R-:W-:Y:S02]  /*1290*/  USHF.L.U32 UR5, UR5, 0x1f, URZ ;  /* 0x0000001f05057899 */ /* 0x000fe400080006ff */
[----:B------:R-:W-:Y:S02]  /*12a0*/  ULEA UR4, UR4, UR6, 0x3 ;  /* 0x0000000604047291 */ /* 0x000fe4000f8e18ff */
[----:B------:R-:W-:Y:S02]  /*12b0*/  UISETP.NE.AND UP0, UPT, UR73, URZ, UPT ;  /* 0x000000ff4900728c */ /* 0x000fe4000bf05270 */
[----:B------:R-:W-:-:S05]  /*12c0*/  MOV R0, UR5 ;  /* 0x0000000500007c02 */ /* 0x000fca0008000f00 */
[----:B------:R-:W2:Y:S02]  /*12d0*/  SYNCS.PHASECHK.TRANS64.TRYWAIT P0, [UR4+0x28], R0 ;  /* 0x00002800ff0075a7 */ /* 0x000ea40008001104 */
[----:B--2---:R-:W-:Y:S05]  /*12e0*/  @!P0 BRA `(.L_x_22) ;  /* 0x0000004000a08947 */ /* 0x004fea0003800000 */
.L_x_73:
[----:B------:R-:W-:Y:S05]  /*12f0*/  BRA.U UP0, `(.L_x_15) ;  /* 0x00000001000c7547 */ /* 0x000fea000b800000 */
[----:B------:R-:W-:-:S13]  /*1300*/  ELECT P0, URZ, PT ;  /* 0x0000000000ff782f */ /* 0x000fda0003800000 */
[----:B--2---:R-:W-:-:S04]  /*1310*/  @P0 MOV R0, 0x13000 ;  /* 0x0001300000000802 */ /* 0x004fc80000000f00 */
[----:B------:R3:W-:Y:S03]  /*1320*/  @P0 SYNCS.ARRIVE.TRANS64 RZ, [UR4], R0 ;  /* 0x00000000ffff09a7 */ /* 0x0007e60008000004 */
.L_x_15:
[----:B------:R-:W-:-:S13]  /*1330*/  ISETP.NE.AND P0, PT, R5, 0x4, PT ;  /* 0x000000040500780c */ /* 0x000fda0003f05270 */
[----:B------:R-:W-:Y:S05]  /*1340*/  @P0 BRA `(.L_x_23) ;  /* 0x0000000c00040947 */ /* 0x000fea0003800000 */
[----:B------:R-:W4:Y:S08]  /*1350*/  S2UR UR72, SR_CTAID.Z ;  /* 0x00000000004879c3 */ /* 0x000f300000002700 */
[----:B------:R-:W-:Y:S01]  /*1360*/  BAR.SYNC.DEFER_BLOCKING 0x3, 0xa0 ;  /* 0x00c2800000007b1d */ /* 0x000fe20000010000 */
[----:B--2---:R-:W-:Y:S01]  /*1370*/  HFMA2 R3, -RZ, RZ, 0, 5.9604644775390625e-08 ;  /* 0x00000001ff037431 */ /* 0x004fe200000001ff */
[----:B----4-:R-:W-:-:S09]  /*1380*/  UISETP.GT.U32.AND UP0, UPT, UR72, 0xff, UPT ;  /* 0x000000ff4800788c */ /* 0x010fd2000bf04070 */
[----:B------:R-:W-:Y:S05]  /*1390*/  BRA.U UP0, `(.L_x_24) ;  /* 0x0000000900d07547 */ /* 0x000fea000b800000 */
[----:B------:R-:W-:Y:S01]  /*13a0*/  UMOV UR4, 0x400 ;  /* 0x0000040000047882 */ /* 0x000fe20000000000 */
[----:B------:R-:W2:Y:S01]  /*13b0*/  LDCU UR6, c[0x0][0x374] ;  /* 0x00006e80ff0677ac */ /* 0x000ea20008000800 */
[----:B------:R-:W-:Y:S01]  /*13c0*/  MOV R3, 0x1 ;  /* 0x0000000100037802 */ /* 0x000fe20000000f00 */
[----:B------:R-:W-:Y:S01]  /*13d0*/  ULEA UR49, UR49, UR4, 0x18 ;  /* 0x0000000431317291 */ /* 0x000fe2000f8ec0ff */
[----:B------:R-:W2:Y:S01]  /*13e0*/  LDCU UR5, c[0x0][0x370] ;  /* 0x00006e00ff0577ac */ /* 0x000ea20008000800 */
[----:B------:R-:W4:Y:S07]  /*13f0*/  LDCU UR15, c[0x0][0x378] ;  /* 0x00006f00ff0f77ac */ /* 0x000f2e0008000800 */
[----:B---3--:R-:W3:Y:S01]  /*1400*/  LDS R0, [UR49+0x68] ;  /* 0x00006831ff007984 */ /* 0x008ee20008000800 */
[----:B------:R-:W-:Y:S01]  /*1410*/  ULOP3.LUT UR4, UR71, 0x1, URZ, 0x3c, !UPT ;  /* 0x0000000147047892 */ /* 0x000fe2000f8e3cff */
[----:B------:R-:W-:Y:S01]  /*1420*/  UMOV UR70, 0x1 ;  /* 0x0000000100467882 */ /* 0x000fe20000000000 */
[----:B------:R-:W-:-:S02]  /*1430*/  UMOV UR9, 0x10c02480 ;  /* 0x10c0248000097882 */ /* 0x000fc40000000000 */
[----:B------:R-:W-:Y:S02]  /*1440*/  USHF.L.U32 UR8, UR70, UR4, URZ ;  /* 0x0000000446087299 */ /* 0x000fe400080006ff */
[----:B------:R-:W-:Y:S02]  /*1450*/  UIADD3 UR13, UPT, UPT, UR49, 0x8400, URZ ;  /* 0x00008400310d7890 */ /* 0x000fe4000fffe0ff */
[----:B------:R-:W-:Y:S02]  /*1460*/  UIADD3 UR14, UPT, UPT, UR49, 0x1c400, URZ ;  /* 0x0001c400310e7890 */ /* 0x000fe4000fffe0ff */
[----:B------:R-:W-:Y:S02]  /*1470*/  USEL UR7, URZ, 0x4000, UP6 ;  /* 0x00004000ff077887 */ /* 0x000fe4000b000000 */
[----:B------:R-:W-:Y:S02]  /*1480*/  USEL UR4, UR9, 0x10c00480, !UP5 ;  /* 0x10c0048009047887 */ /* 0x000fe4000e800000 */
[----:B------:R-:W-:-:S02]  /*1490*/  UIADD3 UR11, UPT, UPT, UR49, 0x30400, URZ ;  /* 0x00030400310b7890 */ /* 0x000fc4000fffe0ff */
[----:B------:R-:W-:Y:S02]  /*14a0*/  USHF.L.U32 UR70, UR70, UR71, URZ ;  /* 0x0000004746467299 */ /* 0x000fe400080006ff */
[----:B--2---:R-:W-:Y:S02]  /*14b0*/  UIMAD UR12, UR6, UR5, URZ ;  /* 0x00000005060c72a4 */ /* 0x004fe4000f8e02ff */
[----:B------:R-:W-:Y:S02]  /*14c0*/  UIADD3 UR9, UPT, UPT, UR49, 0x32c00, URZ ;  /* 0x00032c0031097890 */ /* 0x000fe4000fffe0ff */
[----:B------:R-:W-:Y:S02]  /*14d0*/  USHF.R.U32.HI UR6, URZ, 0x4, UR13 ;  /* 0x00000004ff067899 */ /* 0x000fe4000801160d */
[----:B------:R-:W-:Y:S02]  /*14e0*/  USHF.R.U32.HI UR5, URZ, 0x4, UR14 ;  /* 0x00000004ff057899 */ /* 0x000fe4000801160e */
[----:B------:R-:W-:-:S02]  /*14f0*/  UIADD3 UR52, UPT, UPT, UR7, UR4, URZ ;  /* 0x0000000407347290 */ /* 0x000fc4000fffe0ff */
[----:B------:R-:W-:Y:S02]  /*1500*/  USHF.R.U32.HI UR7, URZ, 0x4, UR11 ;  /* 0x00000004ff077899 */ /* 0x000fe4000801160b */
[----:B------:R-:W-:Y:S02]  /*1510*/  ULOP3.LUT UR70, UR8, 0xffff, UR70, 0xc8, !UPT ;  /* 0x0000ffff08467892 */ /* 0x000fe4000f8ec846 */
[----:B------:R-:W-:Y:S02]  /*1520*/  USHF.R.U32.HI UR8, URZ, 0x4, UR9 ;  /* 0x00000004ff087899 */ /* 0x000fe40008011609 */
[----:B------:R-:W-:Y:S02]  /*1530*/  ULOP3.LUT UR6, UR6, 0x3fc0, URZ, 0xc0, !UPT ;  /* 0x00003fc006067892 */ /* 0x000fe4000f8ec0ff */
[----:B------:R-:W-:Y:S02]  /*1540*/  ULOP3.LUT UR5, UR5, 0x3fc0, URZ, 0xc0, !UPT ;  /* 0x00003fc005057892 */ /* 0x000fe4000f8ec0ff */
[----:B----4-:R-:W-:Y:S01]  /*1550*/  UIMAD UR4, UR12, UR15, URZ ;  /* 0x0000000f0c0472a4 */ /* 0x010fe2000f8e02ff */
[----:B---3--:R-:W-:Y:S01]  /*1560*/  R2UR UR10, R0 ;  /* 0x00000000000a72ca */ /* 0x008fe200000e0000 */
[----:B------:R-:W-:-:S02]  /*1570*/  ULOP3.LUT UR7, UR7, 0x3fc0, URZ, 0xc0, !UPT ;  /* 0x00003fc007077892 */ /* 0x000fc4000f8ec0ff */
[----:B------:R-:W-:Y:S02]  /*1580*/  ULOP3.LUT UR8, UR8, 0x3fc0, URZ, 0xc0, !UPT ;  /* 0x00003fc008087892 */ /* 0x000fe4000f8ec0ff */
[----:B------:R-:W-:Y:S02]  /*1590*/  ULOP3.LUT UR45, UR6, 0x10000, URZ, 0xfc, !UPT ;  /* 0x00010000062d7892 */ /* 0x000fe4000f8efcff */
[----:B------:R-:W-:Y:S02]  /*15a0*/  ULOP3.LUT UR48, UR5, 0x10000, URZ, 0xfc, !UPT ;  /* 0x0001000005307892 */ /* 0x000fe4000f8efcff */
[----:B------:R-:W-:Y:S02]  /*15b0*/  ULEA.HI UR74, UR4, UR4, URZ, 0x1 ;  /* 0x00000004044a7291 */ /* 0x000fe4000f8f08ff */
[----:B------:R-:W-:Y:S02]  /*15c0*/  ULOP3.LUT UR69, UR7, 0x10000, URZ, 0xfc, !UPT ;  /* 0x0001000007457892 */ /* 0x000fe4000f8efcff */
[----:B------:R-:W-:-:S02]  /*15d0*/  UIADD3 UR66, UPT, UPT, UR10, 0x100, URZ ;  /* 0x000001000a427890 */ /* 0x000fc4000fffe0ff */
[----:B------:R-:W-:Y:S02]  /*15e0*/  UIADD3 UR64, UPT, UPT, UR10, 0x104, URZ ;  /* 0x000001040a407890 */ /* 0x000fe4000fffe0ff */
[----:B------:R-:W-:Y:S02]  /*15f0*/  UIADD3 UR62, UPT, UPT, UR10, 0x108, URZ ;  /* 0x000001080a3e7890 */ /* 0x000fe4000fffe0ff */
[----:B------:R-:W-:Y:S02]  /*1600*/  UIADD3 UR60, UPT, UPT, UR10, 0x10c, URZ ;  /* 0x0000010c0a3c7890 */ /* 0x000fe4000fffe0ff */
[----:B------:R-:W-:Y:S02]  /*1610*/  UIADD3 UR67, UPT, UPT, UR10, 0x110, URZ ;  /* 0x000001100a437890 */ /* 0x000fe4000fffe0ff */
[----:B------:R-:W-:Y:S02]  /*1620*/  UIADD3 UR65, UPT, UPT, UR10, 0x118, URZ ;  /* 0x000001180a417890 */ /* 0x000fe4000fffe0ff */
[----:B------:R-:W-:-:S02]  /*1630*/  USHF.R.U32.HI UR6, URZ, 0x1, UR66 ;  /* 0x00000001ff067899 */ /* 0x000fc40008011642 */
[----:B------:R-:W-:Y:S02]  /*1640*/  USHF.R.U32.HI UR5, URZ, 0x1, UR64 ;  /* 0x00000001ff057899 */ /* 0x000fe40008011640 */
[----:B------:R-:W-:Y:S02]  /*1650*/  USHF.R.U32.HI UR4, URZ, 0x1, UR62 ;  /* 0x00000001ff047899 */ /* 0x000fe4000801163e */
[----:B------:R-:W-:Y:S02]  /*1660*/  UIADD3 UR63, UPT, UPT, UR10, 0x120, URZ ;  /* 0x000001200a3f7890 */ /* 0x000fe4000fffe0ff */
[----:B------:R-:W-:Y:S02]  /*1670*/  UIADD3 UR61, UPT, UPT, UR10, 0x128, URZ ;  /* 0x000001280a3d7890 */ /* 0x000fe4000fffe0ff */
[----:B------:R-:W-:Y:S02]  /*1680*/  USHF.R.U32.HI UR7, URZ, 0x1, UR60 ;  /* 0x00000001ff077899 */ /* 0x000fe4000801163c */
[----:B------:R-:W-:-:S02]  /*1690*/  ULOP3.LUT UR68, UR8, 0x10000, URZ, 0xfc, !UPT ;  /* 0x0001000008447892 */ /* 0x000fc4000f8efcff */
[----:B------:R-:W-:Y:S02]  /*16a0*/  USHF.R.U32.HI UR58, URZ, 0x1a, UR67 ;  /* 0x0000001aff3a7899 */ /* 0x000fe40008011643 */
[----:B------:R-:W-:Y:S02]  /*16b0*/  USHF.R.U32.HI UR8, URZ, 0x1a, UR65 ;  /* 0x0000001aff087899 */ /* 0x000fe40008011641 */
[----:B------:R-:W-:Y:S02]  /*16c0*/  ULOP3.LUT UR6, UR6, 0x60000000, URZ, 0xc0, !UPT ;  /* 0x6000000006067892 */ /* 0x000fe4000f8ec0ff */
[----:B------:R-:W-:Y:S02]  /*16d0*/  ULOP3.LUT UR56, UR5, 0x60000000, URZ, 0xc0, !UPT ;  /* 0x6000000005387892 */ /* 0x000fe4000f8ec0ff */
[----:B------:R-:W-:Y:S02]  /*16e0*/  ULOP3.LUT UR5, UR4, 0x60000000, URZ, 0xc0, !UPT ;  /* 0x6000000004057892 */ /* 0x000fe4000f8ec0ff */
[----:B------:R-:W-:-:S02]  /*16f0*/  USHF.R.U32.HI UR9, URZ, 0x1a, UR63 ;  /* 0x0000001aff097899 */ /* 0x000fc4000801163f */
[----:B------:R-:W-:Y:S02]  /*1700*/  USHF.R.U32.HI UR11, URZ, 0x1a, UR61 ;  /* 0x0000001aff0b7899 */ /* 0x000fe4000801163d */
[----:B------:R-:W-:Y:S02]  /*1710*/  ULOP3.LUT UR4, UR7, 0x60000000, URZ, 0xc0, !UPT ;  /* 0x6000000007047892 */ /* 0x000fe4000f8ec0ff */
[----:B------:R-:W-:Y:S02]  /*1720*/  ULOP3.LUT UR58, UR6, 0x30, UR58, 0xf8, !UPT ;  /* 0x00000030063a7892 */ /* 0x000fe4000f8ef83a */
[----:B------:R-:W-:Y:S02]  /*1730*/  ULOP3.LUT UR56, UR56, 0x30, UR8, 0xf8, !UPT ;  /* 0x0000003038387892 */ /* 0x000fe4000f8ef808 */
[----:B------:R-:W-:Y:S02]  /*1740*/  ULOP3.LUT UR5, UR5, 0x30, UR9, 0xf8, !UPT ;  /* 0x0000003005057892 */ /* 0x000fe4000f8ef809 */
[----:B------:R-:W-:-:S02]  /*1750*/  ULOP3.LUT UR4, UR4, 0x30, UR11, 0xf8, !UPT ;  /* 0x0000003004047892 */ /* 0x000fc4000f8ef80b */
[----:B------:R-:W-:Y:S02]  /*1760*/  ULOP3.LUT UR59, UR58, UR52, URZ, 0xfc, !UPT ;  /* 0x000000343a3b7292 */ /* 0x000fe4000f8efcff */
[----:B------:R-:W-:Y:S02]  /*1770*/  ULOP3.LUT UR57, UR56, UR52, URZ, 0xfc, !UPT ;  /* 0x0000003438397292 */ /* 0x000fe4000f8efcff */
[----:B------:R-:W-:Y:S02]  /*1780*/  ULOP3.LUT UR55, UR5, UR52, URZ, 0xfc, !UPT ;  /* 0x0000003405377292 */ /* 0x000fe4000f8efcff */
[----:B------:R-:W-:Y:S02]  /*1790*/  ULOP3.LUT UR53, UR4, UR52, URZ, 0xfc, !UPT ;  /* 0x0000003404357292 */ /* 0x000fe4000f8efcff */
[----:B------:R-:W-:Y:S02]  /*17a0*/  UISETP.NE.AND UP0, UPT, UR73, URZ, UPT ;  /* 0x000000ff4900728c */ /* 0x000fe4000bf05270 */
[----:B------:R-:W-:-:S02]  /*17b0*/  UIADD3 UR75, UPT, UPT, UR49, 0x50, URZ ;  /* 0x00000050314b7890 */ /* 0x000fc4000fffe0ff */
[----:B------:R-:W-:Y:S02]  /*17c0*/  USHF.R.S32.HI UR74, URZ, 0x1, UR74 ;  /* 0x00000001ff4a7899 */ /* 0x000fe4000801144a */
[----:B------:R-:W-:Y:S01]  /*17d0*/  UISETP.NE.AND UP1, UPT, UR73, URZ, UPT ;  /* 0x000000ff4900728c */ /* 0x000fe2000bf25270 */
[----:B------:R-:W-:Y:S01]  /*17e0*/  UMOV UR44, URZ ;  /* 0x000000ff002c7c82 */ /* 0x000fe20008000000 */
[----:B------:R-:W-:Y:S01]  /*17f0*/  UMOV UR11, URZ ;  /* 0x000000ff000b7c82 */ /* 0x000fe20008000000 */
[----:B------:R-:W-:Y:S01]  /*1800*/  UMOV UR58, URZ ;  /* 0x000000ff003a7c82 */ /* 0x000fe20008000000 */
[----:B------:R-:W-:Y:S01]  /*1810*/  UMOV UR56, URZ ;  /* 0x000000ff00387c82 */ /* 0x000fe20008000000 */
[----:B------:R-:W-:Y:S01]  /*1820*/  UMOV UR54, URZ ;  /* 0x000000ff00367c82 */ /* 0x000fe20008000000 */
[----:B------:R-:W-:-:S05]  /*1830*/  UMOV UR52, URZ ;  /* 0x000000ff00347c82 */ /* 0x000fca0008000000 */
.L_x_32:
[----:B----4-:R-:W-:Y:S01]  /*1840*/  PLOP3.LUT P1, PT, PT, PT, PT, 0x80, 0x8 ;  /* 0x000000000008781c */ /* 0x010fe20003f2f070 */
[----:B------:R-:W-:Y:S02]  /*1850*/  UIADD3 UR72, UPT, UPT, UR74, UR72, URZ ;  /* 0x000000484a487290 */ /* 0x000fe4000fffe0ff */
[----:B------:R-:W-:Y:S01]  /*1860*/  UPLOP3.LUT UP4, UPT, UPT, UPT, UPT, 0x40, 0x4 ;  /* 0x000000000004789c */ /* 0x000fe20003f8e870 */
[----:B--23--:R-:W-:Y:S10]  /*1870*/  BRA.U UP0, `(.L_x_25) ;  /* 0x00000001001c7547 */ /* 0x00cff4000b800000 */
[----:B------:R-:W-:Y:S01]  /*1880*/  USHF.L.U32 UR4, UR44, 0x1f, URZ ;  /* 0x0000001f2c047899 */ /* 0x000fe200080006ff */
[----:B------:R-:W-:Y:S01]  /*1890*/  SHF.L.U32 R2, R3, 0x1f, RZ ;  /* 0x0000001f03027819 */ /* 0x000fe200000006ff */
[----:B------:R-:W-:-:S04]  /*18a0*/  ULEA UR5, UR11, UR49, 0x3 ;  /* 0x000000310b057291 */ /* 0x000fc8000f8e18ff */
[----:B------:R-:W-:-:S05]  /*18b0*/  MOV R0, UR4 ;  /* 0x0000000400007c02 */ /* 0x000fca0008000f00 */
[----:B------:R2:W3:Y:S01]  /*18c0*/  SYNCS.PHASECHK.TRANS64.TRYWAIT P1, [UR5], R0 ;  /* 0x00000000ff0075a7 */ /* 0x0004e20008021105 */
[----:B------:R-:W4:Y:S02]  /*18d0*/  SYNCS.PHASECHK.TRANS64.TRYWAIT P0, [UR49+0x58], R2 ;  /* 0x00005802ff0075a7 */ /* 0x000f240008001131 */
[----:B--234-:R-:W-:Y:S05]  /*18e0*/  @!P0 BRA `(.L_x_26) ;  /* 0x0000003c00408947 */ /* 0x01cfea0003800000 */
.L_x_25:
[----:B------:R-:W-:-:S05]  /*18f0*/  UMOV UR4, URZ ;  /* 0x000000ff00047c82 */ /* 0x000fca0008000000 */
.L_x_30:
[----:B---34-:R-:W-:Y:S05]  /*1900*/  BRA.U UP0, `(.L_x_27) ;  /* 0x0000000500187547 */ /* 0x018fea000b800000 */
[----:B------:R-:W-:Y:S02]  /*1910*/  USHF.L.U32 UR5, UR11, 0xa, URZ ;  /* 0x0000000a0b057899 */ /* 0x000fe400080006ff */
[----:B------:R-:W-:Y:S02]  /*1920*/  ULEA UR8, UR11, UR69, 0x7 ;  /* 0x000000450b087291 */ /* 0x000fe4000f8e38ff */
[----:B------:R-:W-:Y:S02]  /*1930*/  UIADD3 UR13, UPT, UPT, UR5, 0x6, URZ ;  /* 0x00000006050d7890 */ /* 0x000fe4000fffe0ff */
[----:B------:R-:W-:Y:S02]  /*1940*/  ULEA UR6, UR11, UR68, 0x8 ;  /* 0x000000440b067291 */ /* 0x000fe4000f8e40ff */
[----:B------:R-:W-:Y:S02]  /*1950*/  ULEA UR30, UR11, UR49, 0x3 ;  /* 0x000000310b1e7291 */ /* 0x000fe4000f8e18ff */
[----:B------:R-:W-:Y:S02]  /*1960*/  UIADD3 UR31, UPT, UPT, UR13, UR48, URZ ;  /* 0x000000300d1f7290 */ /* 0x000fe4000fffe0ff */
[----:B------:R-:W-:Y:S02]  /*1970*/  UIADD3 UR50, UPT, UPT, UR13, UR45, URZ ;  /* 0x0000002d0d327290 */ /* 0x000fe4000fffe0ff */
[----:B------:R-:W-:Y:S02]  /*1980*/  UIADD3 UR28, UPT, UPT, UR8, 0x20, URZ ;  /* 0x00000020081c7890 */ /* 0x000fe4000fffe0ff */
        /* <DEDUP_REMOVED lines=9> */
[----:B------:R-:W-:Y:S02]  /*1a20*/  UIADD3 UR42, UPT, UPT, UR5, UR48, URZ ;  /* 0x00000030052a7290 */ /* 0x000fe4000fffe0ff */
[----:B------:R-:W-:Y:S02]  /*1a30*/  UIADD3 UR40, UPT, UPT, UR5, UR45, URZ ;  /* 0x0000002d05287290 */ /* 0x000fe4000fffe0ff */
[----:B------:R-:W-:Y:S02]  /*1a40*/  UIADD3 UR38, UPT, UPT, UR48, 0x2, UR5 ;  /* 0x0000000230267890 */ /* 0x000fe4000fffe005 */
[----:B------:R-:W-:Y:S02]  /*1a50*/  UIADD3 UR36, UPT, UPT, UR45, 0x2, UR5 ;  /* 0x000000022d247890 */ /* 0x000fe4000fffe005 */
[----:B------:R-:W-:Y:S02]  /*1a60*/  UIADD3 UR34, UPT, UPT, UR48, 0x4, UR5 ;  /* 0x0000000430227890 */ /* 0x000fe4000fffe005 */
[----:B------:R-:W-:Y:S02]  /*1a70*/  UIADD3 UR32, UPT, UPT, UR45, 0x4, UR5 ;  /* 0x000000042d207890 */ /* 0x000fe4000fffe005 */
[----:B------:R-:W-:Y:S01]  /*1a80*/  UIADD3 UR51, UPT, UPT, UR30, 0x28, URZ ;  /* 0x000000281e337890 */ /* 0x000fe2000fffe0ff */
[----:B------:R-:W-:Y:S01]  /*1a90*/  UMOV UR9, 0x4008 ;  /* 0x0000400800097882 */ /* 0x000fe20000000000 */
        /* <DEDUP_REMOVED lines=10> */
[----:B------:R-:W-:Y:S05]  /*1b40*/  @P1 BRA `(.L_x_28) ;  /* 0x0000000000101947 */ /* 0x000fea0003800000 */
[----:B------:R-:W-:Y:S06]  /*1b50*/  USHF.L.U32 UR5, UR44, 0x1f, URZ ;  /* 0x0000001f2c057899 */ /* 0x000fec00080006ff */
[----:B--2---:R-:W-:Y:S04]  /*1b60*/  MOV R0, UR5 ;  /* 0x0000000500007c02 */ /* 0x004fe80008000f00 */
[----:B------:R-:W2:Y:S02]  /*1b70*/  SYNCS.PHASECHK.TRANS64.TRYWAIT P0, [UR30], R0 ;  /* 0x00000000ff0075a7 */ /* 0x000ea4000800111e */
[----:B--2---:R-:W-:Y:S05]  /*1b80*/  @!P0 BRA `(.L_x_29) ;  /* 0x0000003800b88947 */ /* 0x004fea0003800000 */
.L_x_28:
[----:B------:R3:W-:Y:S01]  /*1b90*/  UTCCP.T.S.2CTA.4x32dp128bit tmem[UR10+0x100], gdesc[UR8] ;  /* 0x000100080a0079e7 */ /* 0x0007e20009300000 */
        /* <DEDUP_REMOVED lines=10> */
[----:B------:R-:W-:Y:S01]  /*1c40*/  UMOV UR47, 0x4008 ;  /* 0x00004008002f7882 */ /* 0x000fe20000000000 */
[----:B------:R-:W-:Y:S01]  /*1c50*/  UMOV UR43, 0x40004040 ;  /* 0x40004040002b7882 */ /* 0x000fe20000000000 */
[----:B------:R4:W-:Y:S01]  /*1c60*/  UTCCP.T.S.2CTA.4x32dp128bit tmem[UR10+0x12c], gdesc[UR46] ;  /* 0x00012c2e0a0079e7 */ /* 0x0009e20009300000 */
[----:B------:R-:W-:Y:S01]  /*1c70*/  UMOV UR41, 0x40004040 ;  /* 0x4000404000297882 */ /* 0x000fe20000000000 */
[----:B------:R-:W-:Y:S01]  /*1c80*/  UMOV UR39, 0x40004040 ;  /* 0x4000404000277882 */ /* 0x000fe20000000000 */
[----:B------:R4:W-:Y:S01]  /*1c90*/  UTCOMMA.2CTA.4X gdesc[UR40], gdesc[UR42], tmem[UR10], tmem[UR58], idesc[UR59], tmem[UR66], UP4 ;  /* 0x80423a2a280075ea */ /* 0x0009e2000a20000a */
[----:B------:R-:W-:Y:S01]  /*1ca0*/  UPLOP3.LUT UP4, UPT, UPT, UPT, UPT, 0x80, 0x8 ;  /* 0x000000000008789c */ /* 0x000fe20003f8f070 */
[----:B------:R-:W-:Y:S01]  /*1cb0*/  UMOV UR37, 0x40004040 ;  /* 0x4000404000257882 */ /* 0x000fe20000000000 */
[----:B------:R-:W-:Y:S01]  /*1cc0*/  UMOV UR35, 0x40004040 ;  /* 0x4000404000237882 */ /* 0x000fe20000000000 */
[----:B------:R4:W-:Y:S01]  /*1cd0*/  UTCOMMA.2CTA.4X gdesc[UR36], gdesc[UR38], tmem[UR10], tmem[UR56], idesc[UR57], tmem[UR64], UPT ;  /* 0x80403826240075ea */ /* 0x0009e2000ba0000a */
[----:B------:R-:W-:Y:S01]  /*1ce0*/  UMOV UR33, 0x40004040 ;  /* 0x4000404000217882 */ /* 0x000fe20000000000 */
[----:B------:R-:W-:Y:S01]  /*1cf0*/  UMOV UR30, UR31 ;  /* 0x0000001f001e7c82 */ /* 0x000fe20008000000 */
[----:B------:R4:W-:Y:S01]  /*1d00*/  UTCOMMA.2CTA.4X gdesc[UR32], gdesc[UR34], tmem[UR10], tmem[UR54], idesc[UR55], tmem[UR62], UPT ;  /* 0x803e3622200075ea */ /* 0x0009e2000ba0000a */
[----:B------:R-:W-:Y:S01]  /*1d10*/  UMOV UR31, 0x40004040 ;  /* 0x40004040001f7882 */ /* 0x000fe20000000000 */
[----:B---3--:R-:W-:Y:S01]  /*1d20*/  UMOV UR8, UR50 ;  /* 0x0000003200087c82 */ /* 0x008fe20008000000 */
[----:B------:R-:W-:Y:S02]  /*1d30*/  UMOV UR9, 0x40004040 ;  /* 0x4000404000097882 */ /* 0x000fe40000000000 */
[----:B------:R4:W-:Y:S01]  /*1d40*/  UTCOMMA.2CTA.4X gdesc[UR8], gdesc[UR30], tmem[UR10], tmem[UR52], idesc[UR53], tmem[UR60], UPT ;  /* 0x803c341e080075ea */ /* 0x0009e2000ba0000a */
[----:B------:R4:W-:Y:S01]  /*1d50*/  UTCBAR.2CTA.MULTICAST [UR51], URZ, UR70 ;  /* 0x000000ff330073e9 */ /* 0x0009e20008200846 */
[----:B------:R-:W-:Y:S01]  /*1d60*/  NOP ;  /* 0x0000000000007918 */ /* 0x000fe20000000000 */
.L_x_27:
[----:B------:R-:W-:Y:S01]  /*1d70*/  UIADD3 UR5, UPT, UPT, UR11, 0x1, URZ ;  /* 0x000000010b057890 */ /* 0x000fe2000fffe0ff */
[----:B------:R-:W-:Y:S01]  /*1d80*/  PLOP3.LUT P1, PT, PT, PT, PT, 0x80, 0x8 ;  /* 0x000000000008781c */ /* 0x000fe20003f2f070 */
[----:B------:R-:W-:Y:S02]  /*1d90*/  UISETP.GT.U32.AND UP3, UPT, UR4, 0xe, UPT ;  /* 0x0000000e0400788c */ /* 0x000fe4000bf64070 */
[----:B------:R-:W-:Y:S02]  /*1da0*/  UISETP.NE.AND UP2, UPT, UR5, 0x5, UPT ;  /* 0x000000050500788c */ /* 0x000fe4000bf45270 */
[----:B------:R-:W-:Y:S02]  /*1db0*/  UISETP.NE.OR UP3, UPT, UR73, URZ, UP3 ;  /* 0x000000ff4900728c */ /* 0x000fe40009f65670 */
[----:B----4-:R-:W-:Y:S02]  /*1dc0*/  USEL UR6, URZ, 0x1, UP2 ;  /* 0x00000001ff067887 */ /* 0x010fe40009000000 */
[----:B------:R-:W-:Y:S02]  /*1dd0*/  USEL UR11, UR5, URZ, UP2 ;  /* 0x000000ff050b7287 */ /* 0x000fe40009000000 */
[----:B------:R-:W-:Y:S01]  /*1de0*/  ULOP3.LUT UR44, UR44, UR6, URZ, 0x3c, !UPT ;  /* 0x000000062c2c7292 */ /* 0x000fe2000f8e3cff */
[----:B------:R-:W-:Y:S01]  /*1df0*/  PLOP3.LUT P0, PT, PT, PT, UP3, 0x80, 0x8 ;  /* 0x000000000008781c */ /* 0x000fe20003f0f038 */
[----:B------:R-:W-:Y:S03]  /*1e00*/  UIADD3 UR4, UPT, UPT, UR4, 0x1, URZ ;  /* 0x0000000104047890 */ /* 0x000fe6000fffe0ff */
[----:B------:R-:W-:Y:S02]  /*1e10*/  @!UP3 USHF.L.U32 UR5, UR44, 0x1f, URZ ;  /* 0x0000001f2c05b899 */ /* 0x000fe400080006ff */
[----:B------:R-:W-:Y:S02]  /*1e20*/  @!UP3 ULEA UR6, UR11, UR49, 0x3 ;  /* 0x000000310b06b291 */ /* 0x000fe4000f8e18ff */
[----:B------:R-:W-:Y:S02]  /*1e30*/  UISETP.NE.AND UP2, UPT, UR4, 0x10, UPT ;  /* 0x000000100400788c */ /* 0x000fe4000bf45270 */
[----:B--2---:R-:W-:Y:S05]  /*1e40*/  IMAD.U32 R0, RZ, RZ, UR5 ;  /* 0x00000005ff007e24 */ /* 0x004fea000f8e00ff */
[----:B------:R3:W4:Y:S02]  /*1e50*/  @!P0 SYNCS.PHASECHK.TRANS64.TRYWAIT P1, [UR6], R0 ;  /* 0x00000000ff0085a7 */ /* 0x0007240008021106 */
[----:B------:R-:W-:Y:S05]  /*1e60*/  BRA.U UP2, `(.L_x_30) ;  /* 0xfffffff902a47547 */ /* 0x000fea000b83ffff */
[----:B------:R-:W-:Y:S05]  /*1e70*/  BRA.U UP1, `(.L_x_31) ;  /* 0x00000001010c7547 */ /* 0x000fea000b800000 */
[----:B------:R-:W-:Y:S02]  /*1e80*/  UMOV UR4, 0x3 ;  /* 0x0000000300047882 */ /* 0x000fe40000000000 */
[----:B------:R2:W-:Y:S01]  /*1e90*/  UTCBAR.2CTA.MULTICAST [UR75], URZ, UR4 ;  /* 0x000000ff4b0073e9 */ /* 0x0005e20008200804 */
[----:B------:R-:W-:Y:S02]  /*1ea0*/  NOP ;  /* 0x0000000000007918 */ /* 0x000fe40000000000 */
.L_x_31:
[----:B------:R-:W-:Y:S01]  /*1eb0*/  UISETP.GE.AND UP2, UPT, UR72, 0x100, UPT ;  /* 0x000001004800788c */ /* 0x000fe2000bf46270 */
[----:B------:R-:W-:-:S08]  /*1ec0*/  LOP3.LUT R3, R3, 0x1, RZ, 0x3c, !PT ;  /* 0x0000000103037812 */ /* 0x000fd000078e3cff */
[----:B------:R-:W-:Y:S05]  /*1ed0*/  BRA.U !UP2, `(.L_x_32) ;  /* 0xfffffff90a587547 */ /* 0x000fea000b83ffff */
.L_x_24:
[----:B------:R-:W-:-:S09]  /*1ee0*/  UISETP.NE.AND UP0, UPT, UR71, URZ, UPT ;  /* 0x000000ff4700728c */ /* 0x000fd2000bf05270 */
[----:B------:R-:W-:Y:S05]  /*1ef0*/  BRA.U UP0, `(.L_x_23) ;  /* 0x0000000100187547 */ /* 0x000fea000b800000 */
[----:B---3--:R-:W3:Y:S01]  /*1f00*/  S2R R0, SR_CgaCtaId ;  /* 0x0000000000007919 */ /* 0x008ee20000008800 */
[----:B------:R-:W-:Y:S01]  /*1f10*/  MOV R2, 0x400 ;  /* 0x0000040000027802 */ /* 0x000fe20000000f00 */
[----:B------:R-:W-:-:S03]  /*1f20*/  IMAD.U32 R6, R3, -0x80000000, RZ ;  /* 0x8000000003067824 */ /* 0x000fc600078e00ff */
[----:B---3--:R-:W-:-:S04]  /*1f30*/  LEA R0, R0, R2, 0x18 ;  /* 0x0000000200007211 */ /* 0x008fc800078ec0ff */
[----:B------:R-:W3:Y:S02]  /*1f40*/  SYNCS.PHASECHK.TRANS64.TRYWAIT P0, [R0+URZ+0x58], R6 ;  /* 0x00005806000075a7 */ /* 0x000ee400080011ff */
[----:B---3--:R-:W-:Y:S05]  /*1f50*/  @!P0 BRA `(.L_x_33) ;  /* 0x0000003400e48947 */ /* 0x008fea0003800000 */
.L_x_23:
[----:B------:R-:W-:-:S13]  /*1f60*/  ISETP.GT.AND P0, PT, R5, 0x3, PT ;  /* 0x000000030500780c */ /* 0x000fda0003f04270 */
[----:B-12---:R-:W-:Y:S05]  /*1f70*/  @P0 EXIT ;  /* 0x000000000000094d */ /* 0x006fea0003800000 */
[----:B------:R-:W-:-:S13]  /*1f80*/  ISETP.NE.AND P0, PT, R5, RZ, PT ;  /* 0x000000ff0500720c */ /* 0x000fda0003f05270 */
[----:B------:R-:W-:Y:S05]  /*1f90*/  @P0 BRA `(.L_x_34) ;  /* 0x00000004008c0947 */ /* 0x000fea0003800000 */
[----:B------:R-:W1:Y:S01]  /*1fa0*/  S2R R6, SR_CgaCtaId ;  /* 0x0000000000067919 */ /* 0x000e620000008800 */
[----:B------:R-:W-:Y:S01]  /*1fb0*/  NOP ;  /* 0x0000000000007918 */ /* 0x000fe20000000000 */
[----:B---3--:R-:W-:Y:S02]  /*1fc0*/  MOV R0, 0x40 ;  /* 0x0000004000007802 */ /* 0x008fe40000000f00 */
[----:B------:R-:W-:Y:S02]  /*1fd0*/  MOV R5, 0x400 ;  /* 0x0000040000057802 */ /* 0x000fe40000000f00 */
[C---:B-1----:R-:W-:Y:S02]  /*1fe0*/  LEA R0, R6.reuse, R0, 0x18 ;  /* 0x0000000006007211 */ /* 0x042fe400078ec0ff */
[----:B------:R-:W-:-:S04]  /*1ff0*/  LEA R5, R6, R5, 0x18 ;  /* 0x0000000506057211 */ /* 0x000fc800078ec0ff */
[----:B------:R-:W1:Y:S02]  /*2000*/  LDS.U8 R0, [R0] ;  /* 0x0000000000007984 */ /* 0x000e640000000000 */
[----:B-1----:R-:W-:-:S13]  /*2010*/  ISETP.NE.AND P0, PT, R0, RZ, PT ;  /* 0x000000ff0000720c */ /* 0x002fda0003f05270 */
[----:B------:R-:W-:Y:S05]  /*2020*/  @P0 BRA `(.L_x_35) ;  /* 0x0000000400500947 */ /* 0x000fea0003800000 */
[C---:B------:R-:W-:Y:S02]  /*2030*/  LOP3.LUT R0, R6.reuse, 0x1, RZ, 0xc0, !PT ;  /* 0x0000000106007812 */ /* 0x040fe400078ec0ff */
[----:B------:R-:W-:Y:S02]  /*2040*/  LOP3.LUT R13, R6, 0x1, RZ, 0x3c, !PT ;  /* 0x00000001060d7812 */ /* 0x000fe400078e3cff */
[----:B----4-:R-:W-:-:S13]  /*2050*/  ISETP.NE.U32.AND P1, PT, R0, 0x1, PT ;  /* 0x000000010000780c */ /* 0x010fda0003f25070 */
[----:B------:R-:W-:Y:S05]  /*2060*/  @!P1 BRA `(.L_x_36) ;  /* 0x0000000000c49947 */ /* 0x000fea0003800000 */
[----:B------:R-:W-:Y:S01]  /*2070*/  ELECT P0, URZ, PT ;  /* 0x0000000000ff782f */ /* 0x000fe20003800000 */
[----:B------:R-:W-:-:S12]  /*2080*/  BSSY B0, `(.L_x_36) ;  /* 0x000002f000007945 */ /* 0x000fd80003800000 */
[----:B------:R-:W-:Y:S05]  /*2090*/  @!P0 BRA `(.L_x_37) ;  /* 0x0000000000b48947 */ /* 0x000fea0003800000 */
[----:B------:R-:W-:-:S05]  /*20a0*/  UMOV UR4, 0x10 ;  /* 0x0000001000047882 */ /* 0x000fca0000000000 */
[----:B------:R-:W-:Y:S04]  /*20b0*/  DEPBAR.LE SB1, 0x36 ;  /* 0x00009d800000791a */ /* 0x000fe80000000000 */
[----:B------:R-:W1:Y:S02]  /*20c0*/  UTCATOMSWS.2CTA.FIND_AND_SET.ALIGN UP0, UR4, UR4 ;  /* 0x00000004000475e3 */ /* 0x000e640008200800 */
[----:B-1----:R-:W-:Y:S01]  /*20d0*/  PLOP3.LUT P0, PT, PT, PT, UP0, 0x80, 0x8 ;  /* 0x000000000008781c */ /* 0x002fe20003f0f008 */
[----:B------:R-:W-:-:S03]  /*20e0*/  IMAD.U32 R12, RZ, RZ, UR4 ;  /* 0x00000004ff0c7e24 */ /* 0x000fc6000f8e00ff */
[----:B------:R-:W-:-:S04]  /*20f0*/  SEL R0, RZ, 0xffffffff, !P0 ;  /* 0xffffffffff007807 */ /* 0x000fc80004000000 */
[----:B------:R-:W-:-:S13]  /*2100*/  ISETP.NE.AND P0, PT, R0, RZ, PT ;  /* 0x000000ff0000720c */ /* 0x000fda0003f05270 */
[----:B------:R-:W-:Y:S05]  /*2110*/  @P0 BRA `(.L_x_38) ;  /* 0x0000000000240947 */ /* 0x000fea0003800000 */
.L_x_39:
[----:B------:R-:W-:Y:S05]  /*2120*/  NANOSLEEP 0x64 ;  /* 0x000000640000795d */ /* 0x000fea0003800000 */
[----:B------:R-:W-:-:S05]  /*2130*/  UMOV UR4, 0x10 ;  /* 0x0000001000047882 */ /* 0x000fca0000000000 */
[----:B------:R-:W-:Y:S04]  /*2140*/  DEPBAR.LE SB1, 0x36 ;  /* 0x00009d800000791a */ /* 0x000fe80000000000 */
[----:B------:R-:W1:Y:S02]  /*2150*/  UTCATOMSWS.2CTA.FIND_AND_SET.ALIGN UP0, UR4, UR4 ;  /* 0x00000004000475e3 */ /* 0x000e640008200800 */
[----:B-1----:R-:W-:Y:S01]  /*2160*/  PLOP3.LUT P0, PT, PT, PT, UP0, 0x80, 0x8 ;  /* 0x000000000008781c */ /* 0x002fe20003f0f008 */
[----:B------:R-:W-:-:S03]  /*2170*/  IMAD.U32 R12, RZ, RZ, UR4 ;  /* 0x00000004ff0c7e24 */ /* 0x000fc6000f8e00ff */
[----:B------:R-:W-:-:S04]  /*2180*/  SEL R0, RZ, 0xffffffff, !P0 ;  /* 0xffffffffff007807 */ /* 0x000fc80004000000 */
[----:B------:R-:W-:-:S13]  /*2190*/  ISETP.NE.AND P0, PT, R0, RZ, PT ;  /* 0x000000ff0000720c */ /* 0x000fda0003f05270 */
[----:B------:R-:W-:Y:S05]  /*21a0*/  @!P0 BRA `(.L_x_39) ;  /* 0xfffffffc00dc8947 */ /* 0x000fea000383ffff */
.L_x_38:
[----:B------:R-:W-:Y:S01]  /*21b0*/  MOV R11, 0x60 ;  /* 0x00000060000b7802 */ /* 0x000fe20000000f00 */
[----:B------:R-:W-:Y:S01]  /*21c0*/  VIADD R2, R5, 0x68 ;  /* 0x0000006805027836 */ /* 0x000fe20000000000 */
[----:B------:R-:W-:Y:S01]  /*21d0*/  MOV R3, 0x58 ;  /* 0x0000005800037802 */ /* 0x000fe20000000f00 */
[----:B------:R-:W-:Y:S01]  /*21e0*/  IMAD.MOV.U32 R8, RZ, RZ, 0x4 ;  /* 0x00000004ff087424 */ /* 0x000fe200078e00ff */
[C---:B------:R-:W-:Y:S02]  /*21f0*/  LEA R11, R6.reuse, R11, 0x18 ;  /* 0x0000000b060b7211 */ /* 0x040fe400078ec0ff */
[----:B------:R-:W-:-:S03]  /*2200*/  LEA R3, R6, R3, 0x18 ;  /* 0x0000000306037211 */ /* 0x000fc600078ec0ff */
[----:B------:R-:W1:Y:S02]  /*2210*/  LDS R14, [R11] ;  /* 0x000000000b0e7984 */ /* 0x000e640000000800 */
[----:B-1----:R-:W-:-:S04]  /*2220*/  IMAD.U32 R14, R14, -0x80000000, RZ ;  /* 0x800000000e0e7824 */ /* 0x002fc800078e00ff */
[----:B------:R-:W1:Y:S02]  /*2230*/  SYNCS.PHASECHK.TRANS64.TRYWAIT P0, [R3+URZ], R14 ;  /* 0x0000000e030075a7 */ /* 0x000e6400080011ff */
[----:B-1----:R-:W-:Y:S05]  /*2240*/  @P0 BRA `(.L_x_40) ;  /* 0x0000000000080947 */ /* 0x002fea0003800000 */
[----:B------:R-:W1:Y:S02]  /*2250*/  SYNCS.PHASECHK.TRANS64.TRYWAIT P0, [R3+URZ], R14 ;  /* 0x0000000e030075a7 */ /* 0x000e6400080011ff */
[----:B-1----:R-:W-:Y:S05]  /*2260*/  @!P0 BRA `(.L_x_41) ;  /* 0x0000003400388947 */ /* 0x002fea0003800000 */
.L_x_40:
[C---:B-1----:R-:W-:Y:S01]  /*2270*/  PRMT R3, R13.reuse, 0x654, R3 ;  /* 0x000006540d037816 */ /* 0x042fe20000000003 */
[C---:B------:R-:W-:Y:S01]  /*2280*/  IMAD.SHL.U32 R10, R12.reuse, 0x20, RZ ;  /* 0x000000200c0a7824 */ /* 0x040fe200078e00ff */
[----:B------:R-:W-:Y:S01]  /*2290*/  PRMT R2, R13, 0x654, R2 ;  /* 0x000006540d027816 */ /* 0x000fe20000000002 */
[----:B------:R-:W-:Y:S01]  /*22a0*/  IMAD.MOV.U32 R7, RZ, RZ, 0xffff ;  /* 0x0000ffffff077424 */ /* 0x000fe200078e00ff */
[----:B------:R1:W-:Y:S01]  /*22b0*/  SYNCS.ARRIVE.TRANS64.RED RZ, [R3+URZ], R8 ;  /* 0x0000000803ff79a7 */ /* 0x0003e200080004ff */
[----:B------:R-:W-:Y:S01]  /*22c0*/  IMAD.MOV.U32 R0, RZ, RZ, 0x1 ;  /* 0x00000001ff007424 */ /* 0x000fe200078e00ff */
[----:B------:R-:W-:Y:S01]  /*22d0*/  STS [R5+0x68], R10 ;  /* 0x0000680a05007388 */ /* 0x000fe20000000800 */
[----:B------:R-:W-:Y:S01]  /*22e0*/  VIADD R9, R12, 0x10 ;  /* 0x000000100c097836 */ /* 0x000fe20000000000 */
[----:B------:R-:W-:Y:S02]  /*22f0*/  SHF.L.U32 R7, R7, R12, RZ ;  /* 0x0000000c07077219 */ /* 0x000fe400000006ff */
[----:B------:R2:W-:Y:S02]  /*2300*/  STAS [R2.64], R12 ;  /* 0x0000000c02007dbd */ /* 0x0005e4000c0008ff */
[----:B------:R-:W-:-:S04]  /*2310*/  SHF.L.U32 R9, R0, R9, RZ ;  /* 0x0000000900097219 */ /* 0x000fc800000006ff */
[----:B------:R-:W-:Y:S02]  /*2320*/  LOP3.LUT R7, R9, R7, RZ, 0xfc, !PT ;  /* 0x0000000709077212 */ /* 0x000fe400078efcff */
[----:B--2---:R-:W-:-:S04]  /*2330*/  MOV R2, 0x50 ;  /* 0x0000005000027802 */ /* 0x004fc80000000f00 */
[----:B------:R-:W-:-:S05]  /*2340*/  LEA R2, R6, R2, 0x18 ;  /* 0x0000000206027211 */ /* 0x000fca00078ec0ff */
[----:B------:R1:W-:Y:S04]  /*2350*/  ATOMS.OR RZ, [R2], R7 ;  /* 0x0000000702ff738c */ /* 0x0003e80003000000 */
[----:B------:R1:W-:Y:S02]  /*2360*/  ATOMS.XOR RZ, [R11], R0 ;  /* 0x000000000bff738c */ /* 0x0003e40003800000 */
.L_x_37:
[----:B------:R-:W-:Y:S05]  /*2370*/  BSYNC B0 ;  /* 0x0000000000007941 */ /* 0x000fea0003800000 */
.L_x_36:
[----:B------:R-:W-:Y:S05]  /*2380*/  @P1 BRA `(.L_x_42) ;  /* 0x0000000000881947 */ /* 0x000fea0003800000 */
[----:B------:R-:W-:Y:S05]  /*2390*/  WARPSYNC.ALL ;  /* 0x0000000000007948 */ /* 0x000fea0003800000 */
[----:B------:R-:W-:Y:S01]  /*23a0*/  NOP ;  /* 0x0000000000007918 */ /* 0x000fe20000000000 */
[----:B------:R-:W-:-:S13]  /*23b0*/  ELECT P0, URZ, PT ;  /* 0x0000000000ff782f */ /* 0x000fda0003800000 */
[----:B------:R-:W-:Y:S05]  /*23c0*/  @!P0 BRA `(.L_x_42) ;  /* 0x0000000000788947 */ /* 0x000fea0003800000 */
[----:B-1----:R-:W-:Y:S02]  /*23d0*/  MOV R7, 0x60 ;  /* 0x0000006000077802 */ /* 0x002fe40000000f00 */
[----:B------:R-:W-:Y:S02]  /*23e0*/  MOV R3, 0x58 ;  /* 0x0000005800037802 */ /* 0x000fe40000000f00 */
        /* <DEDUP_REMOVED lines=8> */
.L_x_43:
[----:B------:R-:W2:Y:S01]  /*2470*/  LDS R10, [R5+0x68] ;  /* 0x00006800050a7984 */ /* 0x000ea20000000800 */
[----:B------:R-:W-:Y:S01]  /*2480*/  IMAD.MOV.U32 R2, RZ, RZ, 0xffff ;  /* 0x0000ffffff027424 */ /* 0x000fe200078e00ff */
[----:B-1----:R-:W-:Y:S01]  /*2490*/  PRMT R3, R13, 0x654, R3 ;  /* 0x000006540d037816 */ /* 0x002fe20000000003 */
[----:B------:R-:W-:Y:S02]  /*24a0*/  IMAD.MOV.U32 R0, RZ, RZ, 0x1 ;  /* 0x00000001ff007424 */ /* 0x000fe400078e00ff */
[----:B--2---:R-:W-:Y:S01]  /*24b0*/  IMAD.SHL.U32 R9, R10, 0x20, RZ ;  /* 0x000000200a097824 */ /* 0x004fe200078e00ff */
[----:B------:R-:W-:Y:S01]  /*24c0*/  SHF.L.U32 R2, R2, R10, RZ ;  /* 0x0000000a02027219 */ /* 0x000fe200000006ff */
[----:B------:R-:W-:-:S03]  /*24d0*/  VIADD R8, R10, 0x10 ;  /* 0x000000100a087836 */ /* 0x000fc60000000000 */
[----:B------:R1:W-:Y:S02]  /*24e0*/  STS [R5+0x68], R9 ;  /* 0x0000680905007388 */ /* 0x0003e40000000800 */
[----:B------:R-:W-:-:S04]  /*24f0*/  SHF.L.U32 R8, R0, R8, RZ ;  /* 0x0000000800087219 */ /* 0x000fc800000006ff */
[----:B------:R-:W-:Y:S02]  /*2500*/  LOP3.LUT R2, R8, R2, RZ, 0xfc, !PT ;  /* 0x0000000208027212 */ /* 0x000fe400078efcff */
[----:B-1----:R-:W-:-:S04]  /*2510*/  MOV R5, 0x50 ;  /* 0x0000005000057802 */ /* 0x002fc80000000f00 */
[----:B------:R-:W-:-:S05]  /*2520*/  LEA R5, R6, R5, 0x18 ;  /* 0x0000000506057211 */ /* 0x000fca00078ec0ff */
[----:B------:R2:W-:Y:S01]  /*2530*/  ATOMS.OR RZ, [R5], R2 ;  /* 0x0000000205ff738c */ /* 0x0005e20003000000 */
[----:B------:R2:W-:Y:S03]  /*2540*/  SYNCS.ARRIVE.TRANS64.RED.A1T0 RZ, [R3+URZ], RZ ;  /* 0x000000ff03ff79a7 */ /* 0x0005e600081004ff */
[----:B------:R2:W-:Y:S01]  /*2550*/  ATOMS.XOR RZ, [R7], R0 ;  /* 0x0000000007ff738c */ /* 0x0005e20003800000 */
[----:B------:R-:W-:Y:S05]  /*2560*/  BRA `(.L_x_42) ;  /* 0x0000000000107947 */ /* 0x000fea0003800000 */
.L_x_35:
[----:B------:R-:W-:Y:S02]  /*2570*/  MOV R0, 0xffffffff ;  /* 0xffffffff00007802 */ /* 0x000fe40000000f00 */
[----:B------:R-:W-:-:S03]  /*2580*/  MOV R2, 0x25b0 ;  /* 0x000025b000027802 */ /* 0x000fc60000000f00 */
[----:B------:R1:W-:Y:S04]  /*2590*/  STS [R5+0x68], R0 ;  /* 0x0000680005007388 */ /* 0x0003e80000000800 */
[----:B-1--4-:R-:W-:Y:S05]  /*25a0*/  CALL.REL.NOINC `($__internal_1_$__cuda_sm10x_tcgen05_guardrail_trap_phase_invalid_during_alloc) ;  /* 0x0000003000d07944 */ /* 0x012fea0003c00000 */
.L_x_42:
[----:B------:R-:W-:Y:S05]  /*25b0*/  WARPSYNC.ALL ;  /* 0x0000000000007948 */ /* 0x000fea0003800000 */
[----:B------:R-:W-:Y:S01]  /*25c0*/  NOP ;  /* 0x0000000000007918 */ /* 0x000fe20000000000 */
.L_x_34:
[----:B------:R-:W5:Y:S08]  /*25d0*/  S2UR UR4, SR_CgaCtaId ;  /* 0x00000000000479c3 */ /* 0x000f700000008800 */
[----:B------:R-:W-:Y:S01]  /*25e0*/  BAR.SYNC.DEFER_BLOCKING 0x3, 0xa0 ;  /* 0x00c2800000007b1d */ /* 0x000fe20000010000 */
[----:B-12---:R-:W-:-:S07]  /*25f0*/  MOV R2, 0x400 ;  /* 0x0000040000027802 */ /* 0x006fce0000000f00 */
[----:B------:R-:W1:Y:S01]  /*2600*/  S2UR UR46, SR_CTAID.Z ;  /* 0x00000000002e79c3 */ /* 0x000e620000002700 */
[----:B-----5:R-:W-:-:S05]  /*2610*/  IMAD.U32 R3, RZ, RZ, UR4 ;  /* 0x00000004ff037e24 */ /* 0x020fca000f8e00ff */
[----:B------:R-:W-:Y:S01]  /*2620*/  LEA R2, R3, R2, 0x18 ;  /* 0x0000000203027211 */ /* 0x000fe200078ec0ff */
[----:B-1----:R-:W-:-:S04]  /*2630*/  UISETP.GT.U32.AND UP0, UPT, UR46, 0xff, UPT ;  /* 0x000000ff2e00788c */ /* 0x002fc8000bf04070 */
[----:B------:R1:W2:Y:S05]  /*2640*/  LDS R45, [R2+0x68] ;  /* 0x00006800022d7984 */ /* 0x0002aa0000000800 */
[----:B------:R-:W-:Y:S05]  /*2650*/  BRA.U UP0, `(.L_x_45) ;  /* 0x0000002900d87547 */ /* 0x000fea000b800000 */
[----:B------:R-:W5:Y:S01]  /*2660*/  LDCU.64 UR6, c[0x0][0x648] ;  /* 0x0000c900ff0677ac */ /* 0x000f620008000a00 */
[----:B------:R-:W-:Y:S01]  /*2670*/  R2UR UR11, R47 ;  /* 0x000000002f0b72ca */ /* 0x000fe200000e0000 */
[----:B------:R-:W-:Y:S01]  /*2680*/  IMAD.SHL.U32 R5, R4, 0x40, RZ ;  /* 0x0000004004057824 */ /* 0x000fe200078e00ff */
[----:B------:R-:W-:Y:S01]  /*2690*/  R2UR UR10, R46 ;  /* 0x000000002e0a72ca */ /* 0x000fe200000e0000 */
[----:B------:R-:W1:Y:S01]  /*26a0*/  LDCU.U8 UR9, c[0x0][0x650] ;  /* 0x0000ca00ff0977ac */ /* 0x000e620008000000 */
[----:B---3--:R-:W-:Y:S01]  /*26b0*/  SHF.R.U32.HI R0, RZ, 0x5, R4 ;  /* 0x00000005ff007819 */ /* 0x008fe20000011604 */
[----:B------:R-:W-:Y:S01]  /*26c0*/  VIADD R36, R2, 0x58 ;  /* 0x0000005802247836 */ /* 0x000fe20000000000 */
[----:B------:R-:W-:Y:S01]  /*26d0*/  LOP3.LUT R5, R5, 0x7c0, RZ, 0xc0, !PT ;  /* 0x000007c005057812 */ /* 0x000fe200078ec0ff */
[----:B------:R-:W3:Y:S01]  /*26e0*/  LDCU.U8 UR8, c[0x0][0x651] ;  /* 0x0000ca20ff0877ac */ /* 0x000ee20008000000 */
[----:B------:R-:W4:Y:S01]  /*26f0*/  S2UR UR42, SR_CgaCtaId ;  /* 0x00000000002a79c3 */ /* 0x000f220000008800 */
[----:B------:R-:W2:Y:S01]  /*2700*/  S2R R37, SR_LANEID ;  /* 0x0000000000257919 */ /* 0x000ea20000000000 */
[----:B------:R-:W-:Y:S01]  /*2710*/  BSSY B1, `(.L_x_45) ;  /* 0x00002aa000017945 */ /* 0x000fe20003800000 */
[----:B------:R-:W1:Y:S01]  /*2720*/  LDCU.U8 UR13, c[0x0][0x65c] ;  /* 0x0000cb80ff0d77ac */ /* 0x000e620008000000 */
[----:B------:R-:W-:-:S02]  /*2730*/  IMAD R5, R0, 0x800, R5 ;  /* 0x0000080000057824 */ /* 0x000fc400078e0205 */
[----:B------:R-:W-:Y:S01]  /*2740*/  IMAD.U32 R44, RZ, RZ, UR46 ;  /* 0x0000002eff2c7e24 */ /* 0x000fe2000f8e00ff */
[----:B------:R-:W2:Y:S01]  /*2750*/  LDCU.U8 UR12, c[0x0][0x65d] ;  /* 0x0000cba0ff0c77ac */ /* 0x000ea20008000000 */
[C---:B------:R-:W-:Y:S01]  /*2760*/  ISETP.NE.AND P0, PT, R3.reuse, UR10, PT ;  /* 0x0000000a03007c0c */ /* 0x040fe2000bf05270 */
[----:B------:R-:W-:Y:S01]  /*2770*/  IMAD.IADD R5, R2, 0x1, R5 ;  /* 0x0000000102057824 */ /* 0x000fe200078e0205 */
[----:B------:R-:W2:Y:S01]  /*2780*/  S2UR UR41, SR_CgaCtaId ;  /* 0x00000000002979c3 */ /* 0x000ea20000008800 */
[----:B-----5:R-:W-:Y:S01]  /*2790*/  UIMAD.WIDE.U32 UR4, UR46, UR7, URZ ;  /* 0x000000072e0472a5 */ /* 0x020fe2000f8e00ff */
[----:B------:R-:W-:Y:S01]  /*27a0*/  ISETP.LT.AND P0, PT, R3, RZ, P0 ;  /* 0x000000ff0300720c */ /* 0x000fe20000701270 */
[----:B------:R-:W5:Y:S01]  /*27b0*/  LDCU UR7, c[0x0][0x658] ;  /* 0x0000cb00ff0777ac */ /* 0x000f620008000800 */
[----:B------:R-:W-:Y:S02]  /*27c0*/  VIADD R6, R5, 0x430 ;  /* 0x0000043005067836 */ /* 0x000fe40000000000 */
[----:B------:R-:W-:Y:S01]  /*27d0*/  IMAD.MOV.U32 R38, RZ, RZ, RZ ;  /* 0x000000ffff267224 */ /* 0x000fe200078e00ff */
[----:B------:R-:W-:Y:S01]  /*27e0*/  UIADD3 UR4, UPT, UPT, -UR5, UR46, URZ ;  /* 0x0000002e05047290 */ /* 0x000fe2000fffe1ff */
[----:B------:R-:W2:Y:S01]  /*27f0*/  S2UR UR40, SR_CgaCtaId ;  /* 0x00000000002879c3 */ /* 0x000ea20000008800 */
[----:B------:R-:W2:Y:S01]  /*2800*/  LDCU UR47, c[0x0][0x654] ;  /* 0x0000ca80ff2f77ac */ /* 0x000ea20008000800 */
[----:B------:R-:W-:Y:S01]  /*2810*/  SHF.R.U32.HI R42, RZ, 0x3, R6 ;  /* 0x00000003ff2a7819 */ /* 0x000fe20000011606 */
[----:B------:R-:W-:Y:S01]  /*2820*/  IMAD R43, R0, 0x4, R2 ;  /* 0x00000004002b7824 */ /* 0x000fe200078e0202 */
[----:B-1----:R-:W-:-:S02]  /*2830*/  USHF.R.U32.HI UR4, URZ, UR9, UR4 ;  /* 0x00000009ff047299 */ /* 0x002fc40008011604 */
[----:B------:R-:W-:Y:S01]  /*2840*/  LOP3.LUT R42, R6, 0x30, R42, 0x78, !PT ;  /* 0x00000030062a7812 */ /* 0x000fe200078e782a */
[----:B------:R-:W1:Y:S01]  /*2850*/  LDCU.64 UR30, c[0x0][0x348] ;  /* 0x00006900ff1e77ac */ /* 0x000e620008000a00 */
[----:B------:R-:W2:Y:S01]  /*2860*/  S2UR UR39, SR_CgaCtaId ;  /* 0x00000000002779c3 */ /* 0x000ea20000008800 */
[----:B------:R-:W-:Y:S01]  /*2870*/  UIADD3 UR4, UPT, UPT, UR5, UR4, URZ ;  /* 0x0000000405047290 */ /* 0x000fe2000fffe0ff */
[----:B------:R-:W2:Y:S06]  /*2880*/  LDCU.64 UR32, c[0x0][0x358] ;  /* 0x00006b00ff2077ac */ /* 0x000eac0008000a00 */
[----:B------:R-:W2:Y:S01]  /*2890*/  S2UR UR38, SR_CgaCtaId ;  /* 0x00000000002679c3 */ /* 0x000ea20000008800 */
[----:B---3--:R-:W-:Y:S01]  /*28a0*/  USHF.R.U32.HI UR4, URZ, UR8, UR4 ;  /* 0x00000008ff047299 */ /* 0x008fe20008011604 */
[----:B------:R-:W3:Y:S03]  /*28b0*/  LDCU.64 UR8, c[0x0][0x660] ;  /* 0x0000cc00ff0877ac */ /* 0x000ee60008000a00 */
[----:B------:R-:W-:-:S03]  /*28c0*/  UIADD3 UR4, UPT, UPT, -UR4, URZ, URZ ;  /* 0x000000ff04047290 */ /* 0x000fc6000fffe1ff */
[----:B------:R-:W2:Y:S01]  /*28d0*/  S2UR UR37, SR_CgaCtaId ;  /* 0x00000000002579c3 */ /* 0x000ea20000008800 */
[----:B-1----:R-:W-:Y:S02]  /*28e0*/  UIADD3 UR22, UP0, UPT, UR30, 0x240, URZ ;  /* 0x000002401e167890 */ /* 0x002fe4000ff1e0ff */
[----:B------:R-:W-:Y:S02]  /*28f0*/  UIMAD UR26, UR4, UR6, UR46 ;  /* 0x00000006041a72a4 */ /* 0x000fe4000f8e022e */
[----:B------:R-:W-:Y:S02]  /*2900*/  UP2UR UR45, UPR, URZ, 0x1 ;  /* 0x00000001ff2d7883 */ /* 0x000fe40008000000 */
[----:B-----5:R-:W-:Y:S01]  /*2910*/  UIMAD.WIDE.U32 UR4, UR26, UR7, URZ ;  /* 0x000000071a0472a5 */ /* 0x020fe2000f8e00ff */
[----:B------:R-:W1:Y:S01]  /*2920*/  S2UR UR36, SR_CgaCtaId ;  /* 0x00000000002479c3 */ /* 0x000e620000008800 */
[----:B------:R-:W-:Y:S01]  /*2930*/  R2UR UR7, R0 ;  /* 0x00000000000772ca */ /* 0x000fe200000e0000 */
[----:B------:R-:W-:-:S02]  /*2940*/  UIADD3.X UR23, UPT, UPT, URZ, UR31, URZ, UP0, !UPT ;  /* 0x0000001fff177290 */ /* 0x000fc400087fe4ff */
[----:B------:R-:W-:Y:S02]  /*2950*/  UIADD3 UR4, UPT, UPT, UR26, -UR5, URZ ;  /* 0x800000051a047290 */ /* 0x000fe4000fffe0ff */
[----:B------:R-:W-:Y:S02]  /*2960*/  UIADD3 UR20, UP6, UPT, UR30, 0x240, URZ ;  /* 0x000002401e147890 */ /* 0x000fe4000ffde0ff */
[----:B------:R-:W-:Y:S01]  /*2970*/  USHF.R.U32.HI UR4, URZ, UR13, UR4 ;  /* 0x0000000dff047299 */ /* 0x000fe20008011604 */
[----:B------:R-:W5:Y:S01]  /*2980*/  S2UR UR35, SR_CgaCtaId ;  /* 0x00000000002379c3 */ /* 0x000f620000008800 */
[----:B------:R-:W-:Y:S02]  /*2990*/  UIADD3 UR18, UP5, UPT, UR30, 0x240, URZ ;  /* 0x000002401e127890 */ /* 0x000fe4000ffbe0ff */
[----:B------:R-:W-:Y:S02]  /*29a0*/  UIADD3 UR4, UPT, UPT, UR5, UR4, URZ ;  /* 0x0000000405047290 */ /* 0x000fe4000fffe0ff */
[----:B------:R-:W-:-:S02]  /*29b0*/  UIADD3 UR16, UP4, UPT, UR30, 0x240, URZ ;  /* 0x000002401e107890 */ /* 0x000fc4000ff9e0ff */
[----:B--2---:R-:W-:Y:S01]  /*29c0*/  USHF.R.U32.HI UR6, URZ, UR12, UR4 ;  /* 0x0000000cff067299 */ /* 0x004fe20008011604 */
[----:B------:R-:W2:Y:S01]  /*29d0*/  S2UR UR34, SR_CgaCtaId ;  /* 0x00000000002279c3 */ /* 0x000ea20000008800 */
[----:B------:R-:W1:Y:S02]  /*29e0*/  LDCU.U8 UR12, c[0x0][0x668] ;  /* 0x0000cd00ff0c77ac */ /* 0x000e640008000000 */
[----:B---3--:R-:W-:Y:S01]  /*29f0*/  UIMAD.WIDE.U32 UR4, UR6, UR9, URZ ;  /* 0x00000009060472a5 */ /* 0x008fe2000f8e00ff */
[----:B------:R-:W3:Y:S03]  /*2a00*/  LDCU UR9, c[0x0][0x374] ;  /* 0x00006e80ff0977ac */ /* 0x000ee60008000800 */
[----:B------:R-:W-:Y:S02]  /*2a10*/  UIADD3 UR4, UPT, UPT, UR6, -UR5, URZ ;  /* 0x8000000506047290 */ /* 0x000fe4000fffe0ff */
[----:B------:R-:W-:-:S02]  /*2a20*/  UIADD3 UR14, UP3, UPT, UR30, 0x240, URZ ;  /* 0x000002401e0e7890 */ /* 0x000fc4000ff7e0ff */
[----:B------:R-:W-:Y:S01]  /*2a30*/  UIADD3 UR10, UP1, UPT, UR30, 0x240, URZ ;  /* 0x000002401e0a7890 */ /* 0x000fe2000ff3e0ff */
[----:B------:R-:W2:Y:S01]  /*2a40*/  LDCU UR44, c[0x0][0x658] ;  /* 0x0000cb00ff2c77ac */ /* 0x000ea20008000800 */
[----:B-1----:R-:W-:Y:S02]  /*2a50*/  USHF.R.U32.HI UR4, URZ, UR12, UR4 ;  /* 0x0000000cff047299 */ /* 0x002fe40008011604 */
[----:B------:R-:W-:Y:S02]  /*2a60*/  UIADD3 UR12, UP2, UPT, UR30, 0x240, URZ ;  /* 0x000002401e0c7890 */ /* 0x000fe4000ff5e0ff */
[----:B------:R-:W-:Y:S02]  /*2a70*/  UIADD3 UR4, UPT, UPT, UR5, UR4, URZ ;  /* 0x0000000405047290 */ /* 0x000fe4000fffe0ff */
[----:B------:R-:W-:Y:S02]  /*2a80*/  USHF.R.U32.HI UR5, URZ, 0x1, UR11 ;  /* 0x00000001ff057899 */ /* 0x000fe4000801160b */
[----:B------:R-:W-:Y:S01]  /*2a90*/  USHF.R.U32.HI UR4, URZ, UR77, UR4 ;  /* 0x0000004dff047299 */ /* 0x000fe20008011604 */
[----:B------:R-:W1:Y:S03]  /*2aa0*/  LDCU UR43, c[0x0][0x654] ;  /* 0x0000ca80ff2b77ac */ /* 0x000e660008000800 */
[----:B------:R-:W-:Y:S01]  /*2ab0*/  UIADD3 UR4, UPT, UPT, -UR4, URZ, URZ ;  /* 0x000000ff04047290 */ /* 0x000fe2000fffe1ff */
[----:B------:R-:W1:Y:S03]  /*2ac0*/  LDCU.64 UR24, c[0x0][0x648] ;  /* 0x0000c900ff1877ac */ /* 0x000e660008000a00 */
[----:B------:R-:W-:Y:S01]  /*2ad0*/  UIMAD UR27, UR4, UR8, UR6 ;  /* 0x00000008041b72a4 */ /* 0x000fe2000f8e0206 */
[----:B------:R-:W-:Y:S01]  /*2ae0*/  R2UR UR8, R45 ;  /* 0x000000002d0872ca */ /* 0x000fe200000e0000 */
[----:B------:R-:W-:Y:S01]  /*2af0*/  UIADD3 UR4, UPT, UPT, UR5, -0x1, URZ ;  /* 0xffffffff05047890 */ /* 0x000fe2000fffe0ff */
[----:B------:R-:W1:Y:S03]  /*2b00*/  LDCU.64 UR28, c[0x0][0x660] ;  /* 0x0000cc00ff1c77ac */ /* 0x000e660008000a00 */
[----:B------:R-:W-:-:S02]  /*2b10*/  IMAD.U32 R61, RZ, RZ, UR27 ;  /* 0x0000001bff3d7e24 */ /* 0x000fc4000f8e00ff */
[----:B------:R-:W-:Y:S01]  /*2b20*/  IMAD.U32 R4, RZ, RZ, UR4 ;  /* 0x00000004ff047e24 */ /* 0x000fe2000f8e00ff */
[----:B------:R-:W-:Y:S01]  /*2b30*/  UIADD3.X UR21, UPT, UPT, URZ, UR31, URZ, UP6, !UPT ;  /* 0x0000001fff157290 */ /* 0x000fe2000b7fe4ff */
[----:B------:R-:W-:Y:S01]  /*2b40*/  @!P0 IMAD R4, RZ, RZ, UR5 ;  /* 0x00000005ff048e24 */ /* 0x000fe2000f8e02ff */
[----:B------:R-:W-:Y:S02]  /*2b50*/  UIADD3.X UR19, UPT, UPT, URZ, UR31, URZ, UP5, !UPT ;  /* 0x0000001fff137290 */ /* 0x000fe4000affe4ff */
[----:B------:R-:W3:Y:S01]  /*2b60*/  LDCU UR4, c[0x0][0x370] ;  /* 0x00006e00ff0477ac */ /* 0x000ee20008000800 */
[----:B------:R-:W-:Y:S01]  /*2b70*/  IMAD.IADD R4, R4, 0x1, R4 ;  /* 0x0000000104047824 */ /* 0x000fe200078e0204 */
[----:B------:R-:W-:-:S04]  /*2b80*/  ULEA UR7, UR7, UR8, 0x15 ;  /* 0x0000000807077291 */ /* 0x000fc8000f8ea8ff */
[----:B------:R-:W-:Y:S01]  /*2b90*/  PRMT R36, R4, 0x654, R36 ;  /* 0x0000065404247816 */ /* 0x000fe20000000024 */
[C---:B------:R-:W-:Y:S01]  /*2ba0*/  VIADD R4, R5.reuse, 0x420 ;  /* 0x0000042005047836 */ /* 0x040fe20000000000 */
[----:B------:R-:W-:Y:S02]  /*2bb0*/  UIADD3 UR8, UP0, UPT, UR30, 0x240, URZ ;  /* 0x000002401e087890 */ /* 0x000fe4000ff1e0ff */
[----:B------:R-:W-:Y:S02]  /*2bc0*/  UIADD3.X UR17, UPT, UPT, URZ, UR31, URZ, UP4, !UPT ;  /* 0x0000001fff117290 */ /* 0x000fe4000a7fe4ff */
[----:B------:R-:W-:Y:S01]  /*2bd0*/  SHF.R.U32.HI R41, RZ, 0x3, R4 ;  /* 0x00000003ff297819 */ /* 0x000fe20000011604 */
[----:B------:R-:W-:Y:S02]  /*2be0*/  UIADD3.X UR15, UPT, UPT, URZ, UR31, URZ, UP3, !UPT ;  /* 0x0000001fff0f7290 */ /* 0x000fe40009ffe4ff */
[----:B------:R-:W-:Y:S01]  /*2bf0*/  UIADD3.X UR13, UPT, UPT, URZ, UR31, URZ, UP2, !UPT ;  /* 0x0000001fff0d7290 */ /* 0x000fe200097fe4ff */
[----:B------:R-:W-:Y:S01]  /*2c00*/  LOP3.LUT R41, R4, 0x30, R41, 0x78, !PT ;  /* 0x0000003004297812 */ /* 0x000fe200078e7829 */
[C---:B------:R-:W-:Y:S01]  /*2c10*/  VIADD R4, R5.reuse, 0x400 ;  /* 0x0000040005047836 */ /* 0x040fe20000000000 */
[----:B---3--:R-:W-:Y:S01]  /*2c20*/  UIMAD UR5, UR9, UR4, URZ ;  /* 0x00000004090572a4 */ /* 0x008fe2000f8e02ff */
[----:B------:R-:W-:Y:S01]  /*2c30*/  VIADD R5, R5, 0x410 ;  /* 0x0000041005057836 */ /* 0x000fe20000000000 */
[----:B------:R-:W3:Y:S02]  /*2c40*/  LDCU UR4, c[0x0][0x378] ;  /* 0x00006f00ff0477ac */ /* 0x000ee40008000800 */
[----:B------:R-:W-:-:S02]  /*2c50*/  SHF.R.U32.HI R39, RZ, 0x3, R4 ;  /* 0x00000003ff277819 */ /* 0x000fc40000011604 */
[----:B------:R-:W-:Y:S01]  /*2c60*/  SHF.R.U32.HI R40, RZ, 0x3, R5 ;  /* 0x00000003ff287819 */ /* 0x000fe20000011605 */
[----:B------:R-:W-:Y:S01]  /*2c70*/  UIADD3.X UR11, UPT, UPT, URZ, UR31, URZ, UP1, !UPT ;  /* 0x0000001fff0b7290 */ /* 0x000fe20008ffe4ff */
[----:B------:R-:W-:Y:S01]  /*2c80*/  LOP3.LUT R39, R4, 0x30, R39, 0x78, !PT ;  /* 0x0000003004277812 */ /* 0x000fe200078e7827 */
[----:B------:R-:W-:Y:S01]  /*2c90*/  UIADD3.X UR9, UPT, UPT, URZ, UR31, URZ, UP0, !UPT ;  /* 0x0000001fff097290 */ /* 0x000fe200087fe4ff */
[----:B------:R-:W-:Y:S01]  /*2ca0*/  LOP3.LUT R40, R5, 0x30, R40, 0x78, !PT ;  /* 0x0000003005287812 */ /* 0x000fe200078e7828 */
[----:B---3--:R-:W-:Y:S02]  /*2cb0*/  UIMAD UR5, UR5, UR4, URZ ;  /* 0x00000004050572a4 */ /* 0x008fe4000f8e02ff */
[----:B------:R-:W-:Y:S02]  /*2cc0*/  UIADD3 UR4, UPT, UPT, -UR6, URZ, URZ ;  /* 0x000000ff06047290 */ /* 0x000fe4000fffe1ff */
[----:B------:R-:W-:Y:S02]  /*2cd0*/  ULEA.HI UR5, UR5, UR5, URZ, 0x1 ;  /* 0x0000000505057291 */ /* 0x000fe4000f8f08ff */
[----:B------:R-:W-:-:S02]  /*2ce0*/  UIMAD UR4, UR4, UR47, UR26 ;  /* 0x0000002f040472a4 */ /* 0x000fc4000f8e021a */
[----:B------:R-:W-:-:S04]  /*2cf0*/  USHF.R.S32.HI UR26, URZ, 0x1, UR5 ;  /* 0x00000001ff1a7899 */ /* 0x000fc80008011405 */
[----:B-12-45:R-:W-:-:S08]  /*2d00*/  IMAD.U32 R60, RZ, RZ, UR4 ;  /* 0x00000004ff3c7e24 */ /* 0x036fd0000f8e00ff */
.L_x_66:
[----:B------:R-:W-:Y:S01]  /*2d10*/  SHF.L.U32 R4, R38, 0x1f, RZ ;  /* 0x0000001f26047819 */ /* 0x000fe200000006ff */
[----:B------:R-:W-:Y:S03]  /*2d20*/  BSSY B0, `(.L_x_46) ;  /* 0x0000003000007945 */ /* 0x000fe60003800000 */
[----:B------:R-:W1:Y:S02]  /*2d30*/  SYNCS.PHASECHK.TRANS64.TRYWAIT P0, [R2+URZ+0x50], R4 ;  /* 0x00005004020075a7 */ /* 0x000e6400080011ff */
[----:B-12---:R-:W-:Y:S05]  /*2d40*/  @!P0 BRA `(.L_x_47) ;  /* 0x0000002800b08947 */ /* 0x006fea0003800000 */
.L_x_80:
[----:B------:R-:W-:Y:S05]  /*2d50*/  BSYNC B0 ;  /* 0x0000000000007941 */ /* 0x000fea0003800000 */
.L_x_46:
[----:B-1----:R-:W1:Y:S01]  /*2d60*/  LDTM.x32 R4, tmem[UR7] ;  /* 0x00000007000479ee */ /* 0x002e6200082c0000 */
[----:B------:R-:W-:Y:S01]  /*2d70*/  IMAD.IADD R60, R60, 0x1, R60 ;  /* 0x000000013c3c7824 */ /* 0x000fe200078e023c */
[----:B------:R-:W-:-:S04]  /*2d80*/  ISETP.NE.AND P2, PT, R0, RZ, PT ;  /* 0x000000ff0000720c */ /* 0x000fc80003f45270 */
[----:B------:R-:W-:-:S04]  /*2d90*/  LOP3.LUT R52, R60, UR73, RZ, 0xfc, !PT ;  /* 0x000000493c347c12 */ /* 0x000fc8000f8efcff */
[----:B------:R-:W-:-:S04]  /*2da0*/  LEA.HI R60, R60, R52, RZ, 0x1 ;  /* 0x000000343c3c7211 */ /* 0x000fc800078f08ff */
[----:B------:R-:W-:Y:S02]  /*2db0*/  LOP3.LUT R48, R60, 0xfffffffe, RZ, 0xc0, !PT ;  /* 0xfffffffe3c307812 */ /* 0x000fe400078ec0ff */
[----:B------:R-:W-:Y:S02]  /*2dc0*/  SHF.R.U32.HI R60, RZ, 0x1, R60 ;  /* 0x00000001ff3c7819 */ /* 0x000fe4000001163c */
[----:B------:R-:W-:-:S04]  /*2dd0*/  ISETP.NE.AND P0, PT, R52, R48, PT ;  /* 0x000000303400720c */ /* 0x000fc80003f05270 */
[----:B------:R-:W-:Y:S02]  /*2de0*/  ISETP.LT.AND P0, PT, R52, RZ, P0 ;  /* 0x000000ff3400720c */ /* 0x000fe40000701270 */
[----:B-1----:R-:W-:Y:S02]  /*2df0*/  F2FP.BF16.F32.PACK_AB R51, R11, R10 ;  /* 0x0000000a0b33723e */ /* 0x002fe400000010ff */
[----:B------:R-:W-:Y:S02]  /*2e00*/  F2FP.BF16.F32.PACK_AB R49, R7, R6 ;  /* 0x000000060731723e */ /* 0x000fe400000010ff */
[----:B------:R-:W-:Y:S02]  /*2e10*/  F2FP.BF16.F32.PACK_AB R50, R9, R8 ;  /* 0x000000080932723e */ /* 0x000fe400000010ff */
[----:B------:R-:W-:Y:S02]  /*2e20*/  F2FP.BF16.F32.PACK_AB R48, R5, R4 ;  /* 0x000000040530723e */ /* 0x000fe400000010ff */
[----:B------:R-:W-:-:S02]  /*2e30*/  FMNMX.NAN R52, |R19|, |R35|, !PT ;  /* 0x4000002313347209 */ /* 0x000fc40007820200 */
[----:B------:R-:W-:Y:S01]  /*2e40*/  F2FP.BF16.F32.PACK_AB R59, R19, R18 ;  /* 0x00000012133b723e */ /* 0x000fe200000010ff */
[----:B------:R1:W-:Y:S01]  /*2e50*/  STS.128 [R39], R48 ;  /* 0x0000003027007388 */ /* 0x0003e20000000c00 */
[----:B------:R-:W-:Y:S02]  /*2e60*/  FMNMX3.NAN R11, |R11|, |R27|, R52, !PT ;  /* 0x4000001b0b0b7276 */ /* 0x000fe40007820234 */
[----:B------:R-:W-:Y:S02]  /*2e70*/  F2FP.BF16.F32.PACK_AB R57, R15, R14 ;  /* 0x0000000e0f39723e */ /* 0x000fe400000010ff */
[----:B------:R-:W-:Y:S02]  /*2e80*/  F2FP.BF16.F32.PACK_AB R58, R17, R16 ;  /* 0x00000010113a723e */ /* 0x000fe400000010ff */
[----:B------:R-:W-:Y:S02]  /*2e90*/  F2FP.BF16.F32.PACK_AB R56, R13, R12 ;  /* 0x0000000c0d38723e */ /* 0x000fe400000010ff */
[----:B------:R-:W-:-:S02]  /*2ea0*/  F2FP.BF16.F32.PACK_AB R55, R27, R26 ;  /* 0x0000001a1b37723e */ /* 0x000fc400000010ff */
[----:B------:R-:W-:Y:S01]  /*2eb0*/  F2FP.BF16.F32.PACK_AB R53, R23, R22 ;  /* 0x000000161735723e */ /* 0x000fe200000010ff */
[----:B------:R-:W-:Y:S01]  /*2ec0*/  STS.128 [R40], R56 ;  /* 0x0000003828007388 */ /* 0x000fe20000000c00 */
[----:B------:R-:W-:Y:S02]  /*2ed0*/  F2FP.BF16.F32.PACK_AB R54, R25, R24 ;  /* 0x000000181936723e */ /* 0x000fe400000010ff */
[----:B------:R-:W-:Y:S02]  /*2ee0*/  F2FP.BF16.F32.PACK_AB R52, R21, R20 ;  /* 0x000000141534723e */ /* 0x000fe400000010ff */
[----:B------:R-:W-:-:S03]  /*2ef0*/  FMNMX.NAN R12, |R12|, |R28|, !PT ;  /* 0x4000001c0c0c7209 */ /* 0x000fc60007820200 */
[----:B------:R-:W-:Y:S01]  /*2f00*/  STS.128 [R41], R52 ;  /* 0x0000003429007388 */ /* 0x000fe20000000c00 */
[----:B------:R-:W-:Y:S02]  /*2f10*/  FMNMX3.NAN R12, |R4|, |R20|, R12, !PT ;  /* 0x40000014040c7276 */ /* 0x000fe4000782020c */
[----:B-1----:R-:W-:Y:S02]  /*2f20*/  FMNMX.NAN R50, |R18|, |R34|, !PT ;  /* 0x4000002212327209 */ /* 0x002fe40007820200 */
[----:B------:R-:W-:Y:S02]  /*2f30*/  FMNMX.NAN R49, |R15|, |R31|, !PT ;  /* 0x4000001f0f317209 */ /* 0x000fe40007820200 */
[----:B------:R-:W-:Y:S02]  /*2f40*/  FMNMX.NAN R48, |R14|, |R30|, !PT ;  /* 0x4000001e0e307209 */ /* 0x000fe40007820200 */
[----:B------:R-:W-:Y:S02]  /*2f50*/  FMNMX3.NAN R10, |R10|, |R26|, R50, !PT ;  /* 0x4000001a0a0a7276 */ /* 0x000fe40007820232 */
[----:B------:R-:W-:-:S02]  /*2f60*/  FMNMX3.NAN R7, |R7|, |R23|, R49, !PT ;  /* 0x4000001707077276 */ /* 0x000fc40007820231 */
[----:B------:R-:W-:Y:S02]  /*2f70*/  FMNMX3.NAN R6, |R6|, |R22|, R48, !PT ;  /* 0x4000001606067276 */ /* 0x000fe40007820230 */
[----:B------:R-:W-:Y:S02]  /*2f80*/  F2FP.BF16.F32.PACK_AB R51, R35, R34 ;  /* 0x000000222333723e */ /* 0x000fe400000010ff */
[----:B------:R-:W-:Y:S02]  /*2f90*/  F2FP.BF16.F32.PACK_AB R49, R31, R30 ;  /* 0x0000001e1f31723e */ /* 0x000fe400000010ff */
[----:B------:R-:W-:Y:S02]  /*2fa0*/  F2FP.BF16.F32.PACK_AB R50, R33, R32 ;  /* 0x000000202132723e */ /* 0x000fe400000010ff */
[----:B------:R-:W-:Y:S02]  /*2fb0*/  F2FP.BF16.F32.PACK_AB R48, R29, R28 ;  /* 0x0000001c1d30723e */ /* 0x000fe400000010ff */
[----:B------:R-:W-:-:S02]  /*2fc0*/  FMNMX.NAN R14, |R17|, |R33|, !PT ;  /* 0x40000021110e7209 */ /* 0x000fc40007820200 */
[----:B------:R-:W-:Y:S01]  /*2fd0*/  FMNMX.NAN R32, |R16|, |R32|, !PT ;  /* 0x4000002010207209 */ /* 0x000fe20007820200 */
[----:B------:R1:W-:Y:S01]  /*2fe0*/  STS.128 [R42], R48 ;  /* 0x000000302a007388 */ /* 0x0003e20000000c00 */
[----:B------:R-:W-:Y:S02]  /*2ff0*/  FMNMX.NAN R15, |R13|, |R29|, !PT ;  /* 0x4000001d0d0f7209 */ /* 0x000fe40007820200 */
[----:B------:R-:W-:Y:S01]  /*3000*/  FMNMX3.NAN R14, |R9|, |R25|, R14, !PT ;  /* 0x40000019090e7276 */ /* 0x000fe2000782020e */
[----:B------:R2:W-:Y:S06]  /*3010*/  MEMBAR.ALL.CTA ;  /* 0x0000000000007992 */ /* 0x0005ec0000008000 */
[----:B--2---:R-:W2:Y:S01]  /*3020*/  FENCE.VIEW.ASYNC.S ;  /* 0x00000000000073c6 */ /* 0x004ea20000000000 */
[----:B------:R-:W-:-:S02]  /*3030*/  FMNMX3.NAN R32, |R8|, |R24|, R32, !PT ;  /* 0x4000001808207276 */ /* 0x000fc40007820220 */
[----:B------:R-:W-:Y:S02]  /*3040*/  FMNMX3.NAN R15, |R5|, |R21|, R15, !PT ;  /* 0x40000015050f7276 */ /* 0x000fe4000782020f */
[----:B------:R-:W-:Y:S02]  /*3050*/  FMNMX.NAN R7, R11, R7, !PT ;  /* 0x000000070b077209 */ /* 0x000fe40007820000 */
[----:B------:R-:W-:Y:S02]  /*3060*/  FMNMX.NAN R6, R10, R6, !PT ;  /* 0x000000060a067209 */ /* 0x000fe40007820000 */
[----:B------:R-:W-:Y:S02]  /*3070*/  FMNMX3.NAN R7, R15, R14, R7, !PT ;  /* 0x0000000e0f077276 */ /* 0x000fe40007820007 */
[----:B------:R-:W-:-:S04]  /*3080*/  FMNMX3.NAN R6, R12, R32, R6, !PT ;  /* 0x000000200c067276 */ /* 0x000fc80007820006 */
[----:B------:R-:W-:Y:S01]  /*3090*/  FMNMX3.NAN R7, R6, R7, RZ, !PT ;  /* 0x0000000706077276 */ /* 0x000fe200078200ff */
[----:B-1----:R-:W-:-:S03]  /*30a0*/  VIADD R48, R60, 0xffffffff ;  /* 0xffffffff3c307836 */ /* 0x002fc60000000000 */
[----:B------:R-:W-:Y:S01]  /*30b0*/  FMNMX R50, RZ, R7, !PT ;  /* 0x00000007ff327209 */ /* 0x000fe20007800000 */
[----:B------:R-:W-:Y:S02]  /*30c0*/  @!P0 IMAD.MOV R48, RZ, RZ, R60 ;  /* 0x000000ffff308224 */ /* 0x000fe400078e023c */
[----:B------:R-:W-:-:S03]  /*30d0*/  IMAD.SHL.U32 R49, R61, 0x100, RZ ;  /* 0x000001003d317824 */ /* 0x000fc600078e00ff */
[----:B------:R-:W-:Y:S01]  /*30e0*/  LEA R48, R48, UR76, 0x8 ;  /* 0x0000004c30307c11 */ /* 0x000fe2000f8e40ff */
[----:B--2---:R-:W-:Y:S06]  /*30f0*/  BAR.SYNC.DEFER_BLOCKING 0x2, 0x80 ;  /* 0x0082000000007b1d */ /* 0x004fec0000010000 */
[----:B------:R-:W-:Y:S05]  /*3100*/  @P2 BRA `(.L_x_48) ;  /* 0x0000000000402947 */ /* 0x000fea0003800000 */
[----:B------:R-:W-:Y:S01]  /*3110*/  IMAD.U32 R3, RZ, RZ, UR42 ;  /* 0x0000002aff037e24 */ /* 0x000fe2000f8e00ff */
[----:B------:R-:W-:Y:S02]  /*3120*/  MOV R2, 0x400 ;  /* 0x0000040000027802 */ /* 0x000fe40000000f00 */
[----:B------:R-:W-:Y:S02]  /*3130*/  PLOP3.LUT P0, PT, PT, PT, PT, 0x80, 0x8 ;  /* 0x000000000008781c */ /* 0x000fe40003f0f070 */
[----:B------:R-:W-:-:S04]  /*3140*/  LEA R2, R3, R2, 0x18 ;  /* 0x0000000203027211 */ /* 0x000fc800078ec0ff */
[----:B------:R-:W-:-:S13]  /*3150*/  R2UR UR4, R2 ;  /* 0x00000000020472ca */ /* 0x000fda00000e0000 */
[----:B------:R-:W-:-:S12]  /*3160*/  UIADD3 UR4, UPT, UPT, UR4, 0x400, URZ ;  /* 0x0000040004047890 */ /* 0x000fd8000fffe0ff */
.L_x_49:
[----:B------:R-:W-:Y:S02]  /*3170*/  PLOP3.LUT P1, PT, P1, P0, PT, 0xf2, 0x2f ;  /* 0x00000000002f781c */ /* 0x000fe40000f21e72 */
[----:B------:R-:W-:-:S08]  /*3180*/  @P0 R2UR P1, UR6, R48 ;  /* 0x00000000300602ca */ /* 0x000fd00000020000 */
[----:B------:R-:W-:Y:S02]  /*3190*/  PLOP3.LUT P1, PT, P1, P0, PT, 0xf2, 0x2f ;  /* 0x00000000002f781c */ /* 0x000fe40000f21e72 */
[----:B------:R-:W-:-:S08]  /*31a0*/  @P0 R2UR.OR P1, UR5, R49 ;  /* 0x00000000310502ca */ /* 0x000fd00000120000 */
[----:B------:R-:W-:Y:S02]  /*31b0*/  @P0 PLOP3.LUT P0, PT, P1, PT, PT, 0x80, 0x8 ;  /* 0x000000000008081c */ /* 0x000fe40000f0f070 */
[----:B------:R-:W-:-:S03]  /*31c0*/  PLOP3.LUT P1, PT, PT, PT, PT, 0x80, 0x8 ;  /* 0x000000000008781c */ /* 0x000fc60003f2f070 */
[----:B------:R1:W-:Y:S08]  /*31d0*/  UTMASTG.2D [UR4], [UR22], desc[URZ] ;  /* 0x0000ff04160073b5 */ /* 0x0003f00008009000 */
[----:B-1----:R-:W-:Y:S05]  /*31e0*/  @P0 BRA.U.ANY `(.L_x_49) ;  /* 0xfffffffd00e00947 */ /* 0x002fea000393ffff */
[----:B------:R0:W-:Y:S01]  /*31f0*/  UTMACMDFLUSH ;  /* 0x00000000000079b7 */ /* 0x0001e20000000000 */
[----:B------:R-:W-:-:S04]  /*3200*/  DEPBAR.LE SB0, 0x3 ;  /* 0x000080c00000791a */ /* 0x000fc80000000000 */
.L_x_48:
[----:B------:R-:W-:Y:S06]  /*3210*/  BAR.SYNC.DEFER_BLOCKING 0x2, 0x80 ;  /* 0x0082000000007b1d */ /* 0x000fec0000010000 */
[----:B------:R-:W1:Y:S02]  /*3220*/  LDTM.x32 R4, tmem[UR7+0x20] ;  /* 0x00002007000479ee */ /* 0x000e6400082c0000 */
[----:B-1----:R-:W-:Y:S02]  /*3230*/  F2FP.BF16.F32.PACK_AB R55, R11, R10 ;  /* 0x0000000a0b37723e */ /* 0x002fe400000010ff */
[----:B------:R-:W-:-:S02]  /*3240*/  F2FP.BF16.F32.PACK_AB R53, R7, R6 ;  /* 0x000000060735723e */ /* 0x000fc400000010ff */
[----:B------:R-:W-:Y:S02]  /*3250*/  F2FP.BF16.F32.PACK_AB R54, R9, R8 ;  /* 0x000000080936723e */ /* 0x000fe400000010ff */
[----:B------:R-:W-:Y:S02]  /*3260*/  F2FP.BF16.F32.PACK_AB R52, R5, R4 ;  /* 0x000000040534723e */ /* 0x000fe400000010ff */
[----:B------:R-:W-:Y:S02]  /*3270*/  FMNMX.NAN R57, |R35|, |R19|, !PT ;  /* 0x4000001323397209 */ /* 0x000fe40007820200 */
[----:B------:R-:W-:Y:S01]  /*3280*/  FMNMX.NAN R56, |R34|, |R18|, !PT ;  /* 0x4000001222387209 */ /* 0x000fe20007820200 */
[----:B------:R1:W-:Y:S01]  /*3290*/  STS.128 [R39+0x2000], R52 ;  /* 0x0020003427007388 */ /* 0x0003e20000000c00 */
[----:B------:R-:W-:Y:S02]  /*32a0*/  FMNMX3.NAN R11, |R11|, |R27|, R57, !PT ;  /* 0x4000001b0b0b7276 */ /* 0x000fe40007820239 */
[----:B------:R-:W-:-:S02]  /*32b0*/  FMNMX.NAN R51, |R31|, |R15|, !PT ;  /* 0x4000000f1f337209 */ /* 0x000fc40007820200 */
[----:B------:R-:W-:Y:S02]  /*32c0*/  FMNMX3.NAN R10, |R10|, |R26|, R56, !PT ;  /* 0x4000001a0a0a7276 */ /* 0x000fe40007820238 */
[----:B------:R-:W-:Y:S02]  /*32d0*/  F2FP.BF16.F32.PACK_AB R57, R15, R14 ;  /* 0x0000000e0f39723e */ /* 0x000fe400000010ff */
[----:B------:R-:W-:Y:S02]  /*32e0*/  F2FP.BF16.F32.PACK_AB R59, R19, R18 ;  /* 0x00000012133b723e */ /* 0x000fe400000010ff */
[-C--:B------:R-:W-:Y:S02]  /*32f0*/  FMNMX.NAN R15, |R32|, |R16|.reuse, !PT ;  /* 0x40000010200f7209 */ /* 0x080fe40007820200 */
[----:B------:R-:W-:Y:S02]  /*3300*/  F2FP.BF16.F32.PACK_AB R58, R17, R16 ;  /* 0x00000010113a723e */ /* 0x000fe400000010ff */
[----:B------:R-:W-:-:S02]  /*3310*/  F2FP.BF16.F32.PACK_AB R56, R13, R12 ;  /* 0x0000000c0d38723e */ /* 0x000fc400000010ff */
[----:B------:R-:W-:Y:S02]  /*3320*/  FMNMX3.NAN R7, |R7|, |R23|, R51, !PT ;  /* 0x4000001707077276 */ /* 0x000fe40007820233 */
[----:B------:R-:W-:Y:S01]  /*3330*/  FMNMX.NAN R16, |R29|, |R13|, !PT ;  /* 0x4000000d1d107209 */ /* 0x000fe20007820200 */
[----:B------:R2:W-:Y:S01]  /*3340*/  STS.128 [R40+0x2000], R56 ;  /* 0x0020003828007388 */ /* 0x0005e20000000c00 */
[----:B------:R-:W-:Y:S02]  /*3350*/  FMNMX.NAN R12, |R28|, |R12|, !PT ;  /* 0x4000000c1c0c7209 */ /* 0x000fe40007820200 */
[----:B------:R-:W-:Y:S02]  /*3360*/  FMNMX3.NAN R15, |R8|, |R24|, R15, !PT ;  /* 0x40000018080f7276 */ /* 0x000fe4000782020f */
[----:B------:R-:W-:Y:S02]  /*3370*/  FMNMX3.NAN R16, |R5|, |R21|, R16, !PT ;  /* 0x4000001505107276 */ /* 0x000fe40007820210 */
[----:B------:R-:W-:-:S02]  /*3380*/  FMNMX3.NAN R12, |R4|, |R20|, R12, !PT ;  /* 0x40000014040c7276 */ /* 0x000fc4000782020c */
[----:B------:R-:W-:Y:S02]  /*3390*/  FMNMX.NAN R7, R11, R7, !PT ;  /* 0x000000070b077209 */ /* 0x000fe40007820000 */
[----:B-1----:R-:W-:Y:S02]  /*33a0*/  F2FP.BF16.F32.PACK_AB R53, R31, R30 ;  /* 0x0000001e1f35723e */ /* 0x002fe400000010ff */
[----:B------:R-:W-:Y:S02]  /*33b0*/  FMNMX.NAN R30, |R30|, |R14|, !PT ;  /* 0x4000000e1e1e7209 */ /* 0x000fe40007820200 */
[----:B------:R-:W-:Y:S02]  /*33c0*/  F2FP.BF16.F32.PACK_AB R55, R35, R34 ;  /* 0x000000222337723e */ /* 0x000fe400000010ff */
[C---:B------:R-:W-:Y:S02]  /*33d0*/  FMNMX.NAN R14, |R33|.reuse, |R17|, !PT ;  /* 0x40000011210e7209 */ /* 0x040fe40007820200 */
[----:B------:R-:W-:-:S02]  /*33e0*/  F2FP.BF16.F32.PACK_AB R54, R33, R32 ;  /* 0x000000202136723e */ /* 0x000fc400000010ff */
[----:B------:R-:W-:Y:S02]  /*33f0*/  F2FP.BF16.F32.PACK_AB R35, R27, R26 ;  /* 0x0000001a1b23723e */ /* 0x000fe400000010ff */
[----:B------:R-:W-:Y:S02]  /*3400*/  F2FP.BF16.F32.PACK_AB R33, R23, R22 ;  /* 0x000000161721723e */ /* 0x000fe400000010ff */
[----:B------:R-:W-:Y:S02]  /*3410*/  F2FP.BF16.F32.PACK_AB R34, R25, R24 ;  /* 0x000000181922723e */ /* 0x000fe400000010ff */
[----:B------:R-:W-:Y:S02]  /*3420*/  F2FP.BF16.F32.PACK_AB R32, R21, R20 ;  /* 0x000000141520723e */ /* 0x000fe400000010ff */
[----:B------:R-:W-:Y:S02]  /*3430*/  F2FP.BF16.F32.PACK_AB R52, R29, R28 ;  /* 0x0000001c1d34723e */ /* 0x000fe400000010ff */
[----:B------:R-:W-:Y:S01]  /*3440*/  FMNMX3.NAN R30, |R6|, |R22|, R30, !PT ;  /* 0x40000016061e7276 */ /* 0x000fe2000782021e */
[----:B------:R2:W-:Y:S01]  /*3450*/  STS.128 [R41+0x2000], R32 ;  /* 0x0020002029007388 */ /* 0x0005e20000000c00 */
[----:B------:R-:W-:-:S02]  /*3460*/  FMNMX3.NAN R14, |R9|, |R25|, R14, !PT ;  /* 0x40000019090e7276 */ /* 0x000fc4000782020e */
[----:B------:R-:W-:Y:S01]  /*3470*/  FMNMX.NAN R10, R10, R30, !PT ;  /* 0x0000001e0a0a7209 */ /* 0x000fe20007820000 */
[----:B------:R2:W-:Y:S01]  /*3480*/  STS.128 [R42+0x2000], R52 ;  /* 0x002000342a007388 */ /* 0x0005e20000000c00 */
[----:B------:R-:W-:Y:S02]  /*3490*/  FMNMX3.NAN R7, R16, R14, R7, !PT ;  /* 0x0000000e10077276 */ /* 0x000fe40007820007 */
[----:B------:R-:W-:Y:S01]  /*34a0*/  FMNMX3.NAN R10, R12, R15, R10, !PT ;  /* 0x0000000f0c0a7276 */ /* 0x000fe2000782000a */
[----:B------:R1:W-:Y:S06]  /*34b0*/  MEMBAR.ALL.CTA ;  /* 0x0000000000007992 */ /* 0x0003ec0000008000 */
[----:B-1----:R-:W1:Y:S01]  /*34c0*/  FENCE.VIEW.ASYNC.S ;  /* 0x00000000000073c6 */ /* 0x002e620000000000 */
[----:B------:R-:W-:-:S04]  /*34d0*/  FMNMX3.NAN R7, R10, R7, RZ, !PT ;  /* 0x000000070a077276 */ /* 0x000fc800078200ff */
[----:B------:R-:W-:Y:S01]  /*34e0*/  FMNMX R50, R50, R7, !PT ;  /* 0x0000000732327209 */ /* 0x000fe20007800000 */
[----:B-1----:R-:W-:Y:S06]  /*34f0*/  BAR.SYNC.DEFER_BLOCKING 0x2, 0x80 ;  /* 0x0082000000007b1d */ /* 0x002fec0000010000 */
[----:B------:R-:W-:Y:S05]  /*3500*/  @P2 BRA `(.L_x_50) ;  /* 0x0000000000442947 */ /* 0x000fea0003800000 */
[----:B------:R-:W-:Y:S01]  /*3510*/  IMAD.U32 R3, RZ, RZ, UR41 ;  /* 0x00000029ff037e24 */ /* 0x000fe2000f8e00ff */
[----:B------:R-:W-:Y:S01]  /*3520*/  MOV R2, 0x400 ;  /* 0x0000040000027802 */ /* 0x000fe20000000f00 */
[----:B------:R-:W-:Y:S01]  /*3530*/  VIADD R4, R49, 0x20 ;  /* 0x0000002031047836 */ /* 0x000fe20000000000 */
[----:B------:R-:W-:Y:S02]  /*3540*/  PLOP3.LUT P0, PT, PT, PT, PT, 0x80, 0x8 ;  /* 0x000000000008781c */ /* 0x000fe40003f0f070 */
[----:B------:R-:W-:-:S04]  /*3550*/  LEA R2, R3, R2, 0x18 ;  /* 0x0000000203027211 */ /* 0x000fc800078ec0ff */
[----:B------:R-:W-:-:S13]  /*3560*/  R2UR UR4, R2 ;  /* 0x00000000020472ca */ /* 0x000fda00000e0000 */
[----:B------:R-:W-:-:S12]  /*3570*/  UIADD3 UR4, UPT, UPT, UR4, 0x2400, URZ ;  /* 0x0000240004047890 */ /* 0x000fd8000fffe0ff */
.L_x_51:
        /* <DEDUP_REMOVED lines=10> */
.L_x_50:
[----:B------:R-:W-:Y:S06]  /*3620*/  BAR.SYNC.DEFER_BLOCKING 0x2, 0x80 ;  /* 0x0082000000007b1d */ /* 0x000fec0000010000 */
[----:B--2---:R-:W1:Y:S02]  /*3630*/  LDTM.x32 R4, tmem[UR7+0x40] ;  /* 0x00004007000479ee */ /* 0x004e6400082c0000 */
        /* <DEDUP_REMOVED lines=53> */
.L_x_53:
        /* <DEDUP_REMOVED lines=10> */
.L_x_52:
        /* <DEDUP_REMOVED lines=55> */
.L_x_55:
        /* <DEDUP_REMOVED lines=10> */
.L_x_54:
        /* <DEDUP_REMOVED lines=8> */
[----:B------:R1:W-:Y:S01]  /*3ec0*/  STS.128 [R39], R52 ;  /* 0x0000003427007388 */ /* 0x0003e20000000c00 */
        /* <DEDUP_REMOVED lines=10> */
[----:B------:R2:W-:Y:S01]  /*3f70*/  STS.128 [R40], R56 ;  /* 0x0000003828007388 */ /* 0x0005e20000000c00 */
        /* <DEDUP_REMOVED lines=16> */
[----:B------:R2:W-:Y:S01]  /*4080*/  STS.128 [R41], R32 ;  /* 0x0000002029007388 */ /* 0x0005e20000000c00 */
[----:B------:R-:W-:-:S02]  /*4090*/  FMNMX3.NAN R14, |R9|, |R25|, R14, !PT ;  /* 0x40000019090e7276 */ /* 0x000fc4000782020e */
[----:B------:R-:W-:Y:S01]  /*40a0*/  FMNMX.NAN R10, R10, R30, !PT ;  /* 0x0000001e0a0a7209 */ /* 0x000fe20007820000 */
[----:B------:R2:W-:Y:S01]  /*40b0*/  STS.128 [R42], R52 ;  /* 0x000000342a007388 */ /* 0x0005e20000000c00 */
        /* <DEDUP_REMOVED lines=15> */
.L_x_57:
        /* <DEDUP_REMOVED lines=10> */
.L_x_56:
        /* <DEDUP_REMOVED lines=55> */
.L_x_59:
        /* <DEDUP_REMOVED lines=10> */
.L_x_58:
        /* <DEDUP_REMOVED lines=55> */
.L_x_61:
        /* <DEDUP_REMOVED lines=10> */
.L_x_60:
        /* <DEDUP_REMOVED lines=55> */
.L_x_63:
        /* <DEDUP_REMOVED lines=10> */
.L_x_62:
[----:B------:R-:W-:Y:S01]  /*4e80*/  BAR.SYNC.DEFER_BLOCKING 0x2, 0x80 ;  /* 0x0082000000007b1d */ /* 0x000fe20000010000 */
[----:B------:R-:W-:Y:S02]  /*4e90*/  CREDUX.MAX.S32 UR4, R7 ;  /* 0x00000000070472cc */ /* 0x000fe40000000200 */
[----:B------:R-:W-:-:S03]  /*4ea0*/  ISETP.NE.AND P0, PT, R37, RZ, PT ;  /* 0x000000ff2500720c */ /* 0x000fc60003f05270 */
[----:B------:R-:W-:Y:S08]  /*4eb0*/  BSSY.RECONVERGENT B0, `(.L_x_64) ;  /* 0x000000e000007945 */ /* 0x000ff00003800200 */
[----:B------:R-:W-:-:S05]  /*4ec0*/  IMAD.U32 R4, RZ, RZ, UR4 ;  /* 0x00000004ff047e24 */ /* 0x000fca000f8e00ff */
[----:B------:R1:W-:Y:S01]  /*4ed0*/  @!P0 STS [R43+0x37c00], R4 ;  /* 0x037c00042b008388 */ /* 0x0003e20000000800 */
[----:B------:R-:W-:Y:S01]  /*4ee0*/  BAR.SYNC.DEFER_BLOCKING 0x2, 0x80 ;  /* 0x0082000000007b1d */ /* 0x000fe20000010000 */
[----:B------:R-:W-:-:S13]  /*4ef0*/  LOP3.LUT P0, RZ, R0, R37, RZ, 0xfc, !PT ;  /* 0x0000002500ff7212 */ /* 0x000fda000780fcff */
[----:B------:R-:W-:Y:S05]  /*4f00*/  @P0 BRA `(.L_x_65) ;  /* 0x0000000000200947 */ /* 0x000fea0003800000 */
[----:B------:R-:W-:Y:S01]  /*4f10*/  IMAD.U32 R3, RZ, RZ, UR34 ;  /* 0x00000022ff037e24 */ /* 0x000fe2000f8e00ff */
[----:B------:R-:W-:Y:S01]  /*4f20*/  MOV R2, 0x400 ;  /* 0x0000040000027802 */ /* 0x000fe20000000f00 */
[----:B------:R-:W3:Y:S03]  /*4f30*/  LDC.64 R8, c[0x0][0x640] ;  /* 0x00019000ff087b82 */ /* 0x000ee60000000a00 */
[----:B------:R-:W-:-:S05]  /*4f40*/  LEA R2, R3, R2, 0x18 ;  /* 0x0000000203027211 */ /* 0x000fca00078ec0ff */
[----:B-1----:R-:W1:Y:S02]  /*4f50*/  LDS.128 R4, [R2+0x37c00] ;  /* 0x037c000002047984 */ /* 0x002e640000000c00 */
[----:B-1----:R-:W-:-:S04]  /*4f60*/  FMNMX3 R4, R4, RZ, R5, !PT ;  /* 0x000000ff04047276 */ /* 0x002fc80007800005 */
[----:B------:R-:W-:-:S05]  /*4f70*/  FMNMX3 R4, R4, R6, R7, !PT ;  /* 0x0000000604047276 */ /* 0x000fca0007800007 */
[----:B---3--:R3:W-:Y:S02]  /*4f80*/  REDG.E.MAX.S32.STRONG.GPU desc[UR32][R8.64], R4 ;  /* 0x000000040800798e */ /* 0x0087e4000d12e320 */
.L_x_65:
[----:B------:R-:W-:Y:S05]  /*4f90*/  BSYNC.RECONVERGENT B0 ;  /* 0x0000000000007941 */ /* 0x000fea0003800200 */
.L_x_64:
[----:B------:R-:W4:Y:S01]  /*4fa0*/  LDCU.U8 UR5, c[0x0][0x650] ;  /* 0x0000ca00ff0577ac */ /* 0x000f220008000000 */
[----:B------:R-:W-:Y:S01]  /*4fb0*/  VIADD R44, R44, UR26 ;  /* 0x0000001a2c2c7c36 */ /* 0x000fe20008000000 */
[----:B------:R-:W-:Y:S01]  /*4fc0*/  LOP3.LUT R38, R38, 0x1, RZ, 0x3c, !PT ;  /* 0x0000000126267812 */ /* 0x000fe200078e3cff */
[----:B------:R-:W5:Y:S02]  /*4fd0*/  LDCU.U8 UR4, c[0x0][0x651] ;  /* 0x0000ca20ff0477ac */ /* 0x000f640008000000 */
[----:B------:R-:W-:Y:S01]  /*4fe0*/  IMAD.HI.U32 R5, R44, UR25, RZ ;  /* 0x000000192c057c27 */ /* 0x000fe2000f8e00ff */
[----:B------:R-:W-:-:S03]  /*4ff0*/  ELECT P0, URZ, PT ;  /* 0x0000000000ff782f */ /* 0x000fc60003800000 */
[----:B-1-3--:R-:W-:-:S05]  /*5000*/  IMAD.IADD R4, R44, 0x1, -R5 ;  /* 0x000000012c047824 */ /* 0x00afca00078e0a05 */
[----:B----4-:R-:W-:Y:S01]  /*5010*/  SHF.R.U32.HI R4, RZ, UR5, R4 ;  /* 0x00000005ff047c19 */ /* 0x010fe20008011604 */
[----:B------:R-:W1:Y:S03]  /*5020*/  LDCU.U8 UR5, c[0x0][0x65c] ;  /* 0x0000cb80ff0577ac */ /* 0x000e660008000000 */
[----:B------:R-:W-:-:S04]  /*5030*/  IADD3 R4, PT, PT, R5, R4, RZ ;  /* 0x0000000405047210 */ /* 0x000fc80007ffe0ff */
[----:B-----5:R-:W-:Y:S01]  /*5040*/  SHF.R.U32.HI R60, RZ, UR4, R4 ;  /* 0x00000004ff3c7c19 */ /* 0x020fe20008011604 */
[----:B------:R-:W3:Y:S04]  /*5050*/  LDCU.U8 UR4, c[0x0][0x65d] ;  /* 0x0000cba0ff0477ac */ /* 0x000ee80008000000 */
[----:B------:R-:W-:-:S04]  /*5060*/  IMAD.MOV R60, RZ, RZ, -R60 ;  /* 0x000000ffff3c7224 */ /* 0x000fc800078e0a3c */
[----:B------:R-:W-:-:S04]  /*5070*/  IMAD R60, R60, UR24, R44 ;  /* 0x000000183c3c7c24 */ /* 0x000fc8000f8e022c */
[----:B------:R-:W-:-:S05]  /*5080*/  IMAD.HI.U32 R5, R60, UR44, RZ ;  /* 0x0000002c3c057c27 */ /* 0x000fca000f8e00ff */
[----:B------:R-:W-:-:S04]  /*5090*/  IADD3 R4, PT, PT, R60, -R5, RZ ;  /* 0x800000053c047210 */ /* 0x000fc80007ffe0ff */
[----:B-1----:R-:W-:-:S05]  /*50a0*/  SHF.R.U32.HI R4, RZ, UR5, R4 ;  /* 0x00000005ff047c19 */ /* 0x002fca0008011604 */
[----:B------:R-:W-:-:S05]  /*50b0*/  IMAD.IADD R4, R5, 0x1, R4 ;  /* 0x0000000105047824 */ /* 0x000fca00078e0204 */
[----:B---3--:R-:W-:Y:S01]  /*50c0*/  SHF.R.U32.HI R61, RZ, UR4, R4 ;  /* 0x00000004ff3d7c19 */ /* 0x008fe20008011604 */
[----:B------:R-:W1:Y:S01]  /*50d0*/  LDCU.U8 UR4, c[0x0][0x668] ;  /* 0x0000cd00ff0477ac */ /* 0x000e620008000000 */
[----:B------:R-:W-:-:S03]  /*50e0*/  @P0 IMAD.MOV.U32 R4, RZ, RZ, 0x1 ;  /* 0x00000001ff040424 */ /* 0x000fc600078e00ff */
[----:B------:R-:W-:Y:S01]  /*50f0*/  IMAD.HI.U32 R6, R61, UR29, RZ ;  /* 0x0000001d3d067c27 */ /* 0x000fe2000f8e00ff */
[----:B------:R3:W-:Y:S01]  /*5100*/  @P0 SYNCS.ARRIVE.TRANS64.RED.ART0 RZ, [R36+URZ], R4 ;  /* 0x0000000424ff09a7 */ /* 0x0007e200085004ff */
[----:B------:R-:W-:-:S03]  /*5110*/  ISETP.GE.AND P0, PT, R44, 0x100, PT ;  /* 0x000001002c00780c */ /* 0x000fc60003f06270 */
[----:B------:R-:W-:-:S04]  /*5120*/  IADD3 R5, PT, PT, R61, -R6, RZ ;  /* 0x800000063d057210 */ /* 0x000fc80007ffe0ff */
[----:B-1----:R-:W-:-:S04]  /*5130*/  SHF.R.U32.HI R5, RZ, UR4, R5 ;  /* 0x00000004ff057c19 */ /* 0x002fc80008011605 */
[----:B---3--:R-:W-:Y:S01]  /*5140*/  IADD3 R4, PT, PT, R6, R5, RZ ;  /* 0x0000000506047210 */ /* 0x008fe20007ffe0ff */
[----:B------:R-:W-:-:S03]  /*5150*/  IMAD.MOV R5, RZ, RZ, -R61 ;  /* 0x000000ffff057224 */ /* 0x000fc600078e0a3d */
[----:B------:R-:W-:Y:S01]  /*5160*/  SHF.R.U32.HI R4, RZ, UR77, R4 ;  /* 0x0000004dff047c19 */ /* 0x000fe20008011604 */
[----:B------:R-:W-:-:S03]  /*5170*/  IMAD R60, R5, UR43, R60 ;  /* 0x0000002b053c7c24 */ /* 0x000fc6000f8e023c */
[----:B------:R-:W-:-:S05]  /*5180*/  IADD3 R4, PT, PT, -R4, RZ, RZ ;  /* 0x000000ff04047210 */ /* 0x000fca0007ffe1ff */
[----:B------:R-:W-:Y:S01]  /*5190*/  IMAD R61, R4, UR28, R61 ;  /* 0x0000001c043d7c24 */ /* 0x000fe2000f8e023d */
[----:B------:R-:W-:Y:S06]  /*51a0*/  @!P0 BRA `(.L_x_66) ;  /* 0xffffffd800d88947 */ /* 0x000fec000383ffff */
[----:B------:R-:W-:Y:S05]  /*51b0*/  BSYNC B1 ;  /* 0x0000000000017941 */ /* 0x000fea0003800000 */
.L_x_45:
[----:B------:R-:W5:Y:S01]  /*51c0*/  S2R R4, SR_CgaCtaId ;  /* 0x0000000000047919 */ /* 0x000f620000008800 */
[----:B---3--:R-:W-:Y:S01]  /*51d0*/  MOV R0, 0x400 ;  /* 0x0000040000007802 */ /* 0x008fe20000000f00 */
[----:B-1----:R-:W-:Y:S01]  /*51e0*/  IMAD.MOV.U32 R2, RZ, RZ, 0x1 ;  /* 0x00000001ff027424 */ /* 0x002fe200078e00ff */
[----:B------:R-:W-:Y:S01]  /*51f0*/  LOP3.LUT R3, R3, 0x1, RZ, 0x3c, !PT ;  /* 0x0000000103037812 */ /* 0x000fe200078e3cff */
[----:B------:R-:W-:Y:S01]  /*5200*/  BAR.SYNC.DEFER_BLOCKING 0x2, 0x80 ;  /* 0x0082000000007b1d */ /* 0x000fe20000010000 */
[----:B-----5:R-:W-:-:S05]  /*5210*/  LEA R0, R4, R0, 0x18 ;  /* 0x0000000004007211 */ /* 0x020fca00078ec0ff */
[----:B------:R-:W-:-:S05]  /*5220*/  VIADD R5, R0, 0x60 ;  /* 0x0000006000057836 */ /* 0x000fca0000000000 */
[----:B------:R-:W-:-:S04]  /*5230*/  PRMT R3, R3, 0x654, R5 ;  /* 0x0000065403037816 */ /* 0x000fc80000000005 */
[----:B------:R1:W-:Y:S01]  /*5240*/  SYNCS.ARRIVE.TRANS64.RED.ART0 RZ, [R3+URZ], R2 ;  /* 0x0000000203ff79a7 */ /* 0x0003e200085004ff */
[----:B------:R-:W3:Y:S02]  /*5250*/  SYNCS.PHASECHK.TRANS64.TRYWAIT P0, [R0+URZ+0x60], RZ ;  /* 0x000060ff000075a7 */ /* 0x000ee400080011ff */
[----:B-1-3--:R-:W-:Y:S05]  /*5260*/  @!P0 BRA `(.L_x_67) ;  /* 0x0000000400808947 */ /* 0x00afea0003800000 */
.L_x_81:
[----:B------:R-:W-:Y:S01]  /*5270*/  NOP ;  /* 0x0000000000007918 */ /* 0x000fe20000000000 */
[----:B-1----:R-:W-:Y:S02]  /*5280*/  MOV R0, 0x50 ;  /* 0x0000005000007802 */ /* 0x002fe40000000f00 */
[----:B--2---:R-:W-:Y:S02]  /*5290*/  LOP3.LUT R6, R45, 0xffff, RZ, 0xc0, !PT ;  /* 0x0000ffff2d067812 */ /* 0x004fe400078ec0ff */
[----:B------:R-:W-:Y:S01]  /*52a0*/  LEA R0, R4, R0, 0x18 ;  /* 0x0000000004007211 */ /* 0x000fe200078ec0ff */
[----:B------:R-:W-:Y:S01]  /*52b0*/  IMAD.MOV.U32 R4, RZ, RZ, 0xffff ;  /* 0x0000ffffff047424 */ /* 0x000fe200078e00ff */
[----:B------:R-:W-:-:S03]  /*52c0*/  SHF.R.U32.HI R6, RZ, 0x5, R6 ;  /* 0x00000005ff067819 */ /* 0x000fc60000011606 */
[----:B------:R-:W1:Y:S01]  /*52d0*/  LDS R3, [R0] ;  /* 0x0000000000037984 */ /* 0x000e620000000800 */
[----:B------:R-:W-:Y:S01]  /*52e0*/  SHF.L.U32 R4, R4, R6, RZ ;  /* 0x0000000604047219 */ /* 0x000fe200000006ff */
[----:B------:R-:W-:-:S05]  /*52f0*/  VIADD R5, R6, 0x10 ;  /* 0x0000001006057836 */ /* 0x000fca0000000000 */
[----:B------:R-:W-:-:S04]  /*5300*/  SHF.L.U32 R5, R2, R5, RZ ;  /* 0x0000000502057219 */ /* 0x000fc800000006ff */
[----:B------:R-:W-:-:S04]  /*5310*/  LOP3.LUT R5, R5, R4, RZ, 0xfc, !PT ;  /* 0x0000000405057212 */ /* 0x000fc800078efcff */
[C---:B------:R-:W-:Y:S02]  /*5320*/  LOP3.LUT R4, R5.reuse, 0xffff, RZ, 0xc0, !PT ;  /* 0x0000ffff05047812 */ /* 0x040fe400078ec0ff */
[----:B-1----:R-:W-:-:S04]  /*5330*/  LOP3.LUT R2, R5, 0xffff, R3, 0x80, !PT ;  /* 0x0000ffff05027812 */ /* 0x002fc800078e8003 */
[----:B------:R-:W-:-:S13]  /*5340*/  ISETP.NE.AND P0, PT, R2, R4, PT ;  /* 0x000000040200720c */ /* 0x000fda0003f05270 */
[----:B------:R-:W-:Y:S05]  /*5350*/  @P0 BRA `(.L_x_68) ;  /* 0x0000000000500947 */ /* 0x000fea0003800000 */
[----:B------:R-:W-:Y:S02]  /*5360*/  SHF.R.U32.HI R2, RZ, 0x10, R3 ;  /* 0x00000010ff027819 */ /* 0x000fe40000011603 */
[----:B------:R-:W-:-:S04]  /*5370*/  SHF.R.U32.HI R3, RZ, 0x10, R5 ;  /* 0x00000010ff037819 */ /* 0x000fc80000011605 */
[----:B------:R-:W-:-:S04]  /*5380*/  LOP3.LUT R2, R2, R3, RZ, 0xc0, !PT ;  /* 0x0000000302027212 */ /* 0x000fc800078ec0ff */
[----:B------:R-:W-:-:S13]  /*5390*/  ISETP.NE.AND P0, PT, R2, R3, PT ;  /* 0x000000030200720c */ /* 0x000fda0003f05270 */
[----:B------:R-:W-:Y:S05]  /*53a0*/  @P0 BRA `(.L_x_69) ;  /* 0x0000000000300947 */ /* 0x000fea0003800000 */
[----:B------:R-:W-:Y:S01]  /*53b0*/  R2UR UR4, R5 ;  /* 0x00000000050472ca */ /* 0x000fe200000e0000 */
[----:B------:R-:W1:Y:S01]  /*53c0*/  S2R R3, SR_LANEID ;  /* 0x0000000000037919 */ /* 0x000e620000000000 */
[----:B------:R-:W-:Y:S02]  /*53d0*/  VOTEU.ANY UR5, UPT, PT ;  /* 0x0000000000057886 */ /* 0x000fe400038e0100 */
[----:B------:R-:W-:-:S09]  /*53e0*/  UFLO.U32 UR5, UR5 ;  /* 0x00000005000572bd */ /* 0x000fd200080e0000 */
[----:B------:R-:W-:-:S06]  /*53f0*/  ULOP3.LUT UR4, URZ, UR4, URZ, 0x33, !UPT ;  /* 0x00000004ff047292 */ /* 0x000fcc000f8e33ff */
[----:B------:R-:W-:-:S04]  /*5400*/  IMAD.U32 R2, RZ, RZ, UR4 ;  /* 0x00000004ff027e24 */ /* 0x000fc8000f8e00ff */
[----:B------:R-:W2:Y:S02]  /*5410*/  REDUX UR6, R2 ;  /* 0x00000000020673c4 */ /* 0x000ea40000000000 */
[----:B------:R3:W-:Y:S01]  /*5420*/  UTCATOMSWS.AND URZ, UR4 ;  /* 0x0000000400ff79e3 */ /* 0x0007e20008000000 */
[----:B-1----:R-:W-:Y:S01]  /*5430*/  ISETP.EQ.U32.AND P0, PT, R3, UR5, PT ;  /* 0x0000000503007c0c */ /* 0x002fe2000bf02070 */
[----:B--2---:R-:W-:-:S12]  /*5440*/  IMAD.U32 R2, RZ, RZ, UR6 ;  /* 0x00000006ff027e24 */ /* 0x004fd8000f8e00ff */
[----:B------:R3:W-:Y:S01]  /*5450*/  @P0 ATOMS.AND RZ, [R0], R2 ;  /* 0x0000000200ff038c */ /* 0x0007e20002800000 */
[----:B------:R-:W-:Y:S05]  /*5460*/  BRA `(.L_x_70) ;  /* 0x0000000000147947 */ /* 0x000fea0003800000 */
.L_x_69:
[----:B------:R-:W-:Y:S02]  /*5470*/  MOV R2, 0x5490 ;  /* 0x0000549000027802 */ /* 0x000fe40000000f00 */
[----:B----4-:R-:W-:Y:S05]  /*5480*/  CALL.REL.NOINC `($__internal_0_$__cuda_sm10x_tcgen05_guardrail_trap_col_being_dealloced_not_returned_by_alloc) ;  /* 0x00000004000c7944 */ /* 0x010fea0003c00000 */
[----:B------:R-:W-:Y:S05]  /*5490*/  BRA `(.L_x_70) ;  /* 0x0000000000087947 */ /* 0x000fea0003800000 */
.L_x_68:
[----:B------:R-:W-:Y:S02]  /*54a0*/  MOV R2, 0x54c0 ;  /* 0x000054c000027802 */ /* 0x000fe40000000f00 */
[----:B----4-:R-:W-:Y:S05]  /*54b0*/  CALL.REL.NOINC `($__internal_2_$__cuda_sm10x_tcgen05_guardrail_trap_unallocated_columns_being_dealloced) ;  /* 0x0000000400187944 */ /* 0x010fea0003c00000 */
.L_x_70:
[----:B------:R-:W-:Y:S01]  /*54c0*/  NOP ;  /* 0x0000000000007918 */ /* 0x000fe20000000000 */
[----:B------:R-:W-:-:S04]  /*54d0*/  DEPBAR.LE SB0, 0x0 ;  /* 0x000080000000791a */ /* 0x000fc80000000000 */
[----:B---3--:R-:W-:Y:S05]  /*54e0*/  EXIT ;  /* 0x000000000000794d */ /* 0x008fea0003800000 */
.L_x_18:
[----:B------:R-:W-:Y:S02]  /*54f0*/  MOV R2, UR8 ;  /* 0x0000000800027c02 */ /* 0x000fe40008000f00 */
[----:B------:R-:W-:Y:S02]  /*5500*/  MOV R3, UR8 ;  /* 0x0000000800037c02 */ /* 0x000fe40008000f00 */
[----:B------:R-:W-:-:S07]  /*5510*/  MOV R0, UR4 ;  /* 0x0000000400007c02 */ /* 0x000fce0008000f00 */
.L_x_71:
[----:B-1----:R1:W2:Y:S02]  /*5520*/  SYNCS.PHASECHK.TRANS64.TRYWAIT P0, [R0+URZ+0x28], R3 ;  /* 0x00002803000075a7 */ /* 0x0022a400080011ff */
[----:B--2---:R-:W-:Y:S05]  /*5530*/  @!P0 NANOSLEEP.SYNCS 0x989680 ;  /* 0x009896800000895d */ /* 0x004fea0003900000 */
[----:B------:R-:W2:Y:S02]  /*5540*/  @!P0 SYNCS.PHASECHK.TRANS64 P0, [R0+URZ+0x28], R3 ;  /* 0x00002803000085a7 */ /* 0x000ea400080010ff */
[----:B--2---:R-:W-:Y:S05]  /*5550*/  @!P0 BRA `(.L_x_71) ;  /* 0xfffffffc00f08947 */ /* 0x004fea000383ffff */
[----:B------:R-:W-:Y:S05]  /*5560*/  BRA `(.L_x_17) ;  /* 0xffffffb400c87947 */ /* 0x000fea000383ffff */
.L_x_22:
[----:B------:R-:W-:Y:S02]  /*5570*/  MOV R2, UR5 ;  /* 0x0000000500027c02 */ /* 0x000fe40008000f00 */
[----:B------:R-:W-:Y:S02]  /*5580*/  MOV R3, UR5 ;  /* 0x0000000500037c02 */ /* 0x000fe40008000f00 */
[----:B------:R-:W-:-:S07]  /*5590*/  MOV R0, UR4 ;  /* 0x0000000400007c02 */ /* 0x000fce0008000f00 */
.L_x_72:
[----:B--2---:R2:W3:Y:S02]  /*55a0*/  SYNCS.PHASECHK.TRANS64.TRYWAIT P0, [R0+URZ+0x28], R3 ;  /* 0x00002803000075a7 */ /* 0x0044e400080011ff */
[----:B---3--:R-:W-:Y:S05]  /*55b0*/  @!P0 NANOSLEEP.SYNCS 0x989680 ;  /* 0x009896800000895d */ /* 0x008fea0003900000 */
[----:B------:R-:W3:Y:S02]  /*55c0*/  @!P0 SYNCS.PHASECHK.TRANS64 P0, [R0+URZ+0x28], R3 ;  /* 0x00002803000085a7 */ /* 0x000ee400080010ff */
[----:B---3--:R-:W-:Y:S05]  /*55d0*/  @!P0 BRA `(.L_x_72) ;  /* 0xfffffffc00f08947 */ /* 0x008fea000383ffff */
[----:B------:R-:W-:Y:S05]  /*55e0*/  BRA `(.L_x_73) ;  /* 0xffffffbc00407947 */ /* 0x000fea000383ffff */
.L_x_26:
[----:B------:R-:W-:Y:S02]  /*55f0*/  MOV R0, UR49 ;  /* 0x0000003100007c02 */ /* 0x000fe40008000f00 */
[-C--:B------:R-:W-:Y:S02]  /*5600*/  MOV R6, R2.reuse ;  /* 0x0000000200067202 */ /* 0x080fe40000000f00 */
[----:B------:R-:W-:-:S07]  /*5610*/  MOV R7, R2 ;  /* 0x0000000200077202 */ /* 0x000fce0000000f00 */
.L_x_74:
[----:B--2---:R2:W3:Y:S02]  /*5620*/  SYNCS.PHASECHK.TRANS64.TRYWAIT P0, [R0+URZ+0x58], R7 ;  /* 0x00005807000075a7 */ /* 0x0044e400080011ff */
[----:B---3--:R-:W-:Y:S05]  /*5630*/  @!P0 NANOSLEEP.SYNCS 0x989680 ;  /* 0x009896800000895d */ /* 0x008fea0003900000 */
[----:B------:R-:W3:Y:S02]  /*5640*/  @!P0 SYNCS.PHASECHK.TRANS64 P0, [R0+URZ+0x58], R7 ;  /* 0x00005807000085a7 */ /* 0x000ee400080010ff */
[----:B---3--:R-:W-:Y:S05]  /*5650*/  @!P0 BRA `(.L_x_74) ;  /* 0xfffffffc00f08947 */ /* 0x008fea000383ffff */
[----:B------:R-:W-:Y:S05]  /*5660*/  BRA `(.L_x_25) ;  /* 0xffffffc000a07947 */ /* 0x000fea000383ffff */
.L_x_29:
[----:B------:R-:W-:Y:S02]  /*5670*/  MOV R6, UR5 ;  /* 0x0000000500067c02 */ /* 0x000fe40008000f00 */
[----:B------:R-:W-:Y:S02]  /*5680*/  MOV R7, UR5 ;  /* 0x0000000500077c02 */ /* 0x000fe40008000f00 */
[----:B------:R-:W-:Y:S07]  /*5690*/  MOV R0, UR30 ;  /* 0x0000001e00007c02 */ /* 0x000fee0008000f00 */
.L_x_75:
[----:B--2---:R2:W3:Y:S02]  /*56a0*/  SYNCS.PHASECHK.TRANS64.TRYWAIT P0, [R0+URZ], R7 ;  /* 0x00000007000075a7 */ /* 0x0044e400080011ff */
[----:B---3--:R-:W-:Y:S05]  /*56b0*/  @!P0 NANOSLEEP.SYNCS 0x989680 ;  /* 0x009896800000895d */ /* 0x008fea0003900000 */
[----:B------:R-:W3:Y:S02]  /*56c0*/  @!P0 SYNCS.PHASECHK.TRANS64 P0, [R0+URZ], R7 ;  /* 0x00000007000085a7 */ /* 0x000ee400080010ff */
[----:B---3--:R-:W-:Y:S05]  /*56d0*/  @!P0 BRA `(.L_x_75) ;  /* 0xfffffffc00f08947 */ /* 0x008fea000383ffff */
[----:B------:R-:W-:Y:S05]  /*56e0*/  BRA `(.L_x_28) ;  /* 0xffffffc400287947 */ /* 0x000fea000383ffff */
.L_x_33:
[----:B------:R-:W-:-:S07]  /*56f0*/  MOV R7, R6 ;  /* 0x0000000600077202 */ /* 0x000fce0000000f00 */
.L_x_76:
[----:B---3--:R3:W5:Y:S02]  /*5700*/  SYNCS.PHASECHK.TRANS64.TRYWAIT P0, [R0+URZ+0x58], R7 ;  /* 0x00005807000075a7 */ /* 0x00876400080011ff */
[----:B-----5:R-:W-:Y:S05]  /*5710*/  @!P0 NANOSLEEP.SYNCS 0x989680 ;  /* 0x009896800000895d */ /* 0x020fea0003900000 */
[----:B------:R-:W5:Y:S02]  /*5720*/  @!P0 SYNCS.PHASECHK.TRANS64 P0, [R0+URZ+0x58], R7 ;  /* 0x00005807000085a7 */ /* 0x000f6400080010ff */
[----:B-----5:R-:W-:Y:S05]  /*5730*/  @!P0 BRA `(.L_x_76) ;  /* 0xfffffffc00f08947 */ /* 0x020fea000383ffff */
[----:B------:R-:W-:Y:S05]  /*5740*/  BRA `(.L_x_23) ;  /* 0xffffffc800047947 */ /* 0x000fea000383ffff */
.L_x_41:
[----:B------:R-:W-:-:S07]  /*5750*/  MOV R15, R14 ;  /* 0x0000000e000f7202 */ /* 0x000fce0000000f00 */
.L_x_77:
[----:B-1----:R1:W2:Y:S02]  /*5760*/  SYNCS.PHASECHK.TRANS64.TRYWAIT P0, [R3+URZ], R15 ;  /* 0x0000000f030075a7 */ /* 0x0022a400080011ff */
[----:B--2---:R-:W-:Y:S05]  /*5770*/  @!P0 NANOSLEEP.SYNCS 0x989680 ;  /* 0x009896800000895d */ /* 0x004fea0003900000 */
[----:B------:R-:W2:Y:S02]  /*5780*/  @!P0 SYNCS.PHASECHK.TRANS64 P0, [R3+URZ], R15 ;  /* 0x0000000f030085a7 */ /* 0x000ea400080010ff */
[----:B--2---:R-:W-:Y:S05]  /*5790*/  @!P0 BRA `(.L_x_77) ;  /* 0xfffffffc00f08947 */ /* 0x004fea000383ffff */
[----:B------:R-:W-:Y:S05]  /*57a0*/  BRA `(.L_x_40) ;  /* 0xffffffc800b07947 */ /* 0x000fea000383ffff */
.L_x_44:
[----:B------:R-:W-:-:S07]  /*57b0*/  MOV R9, R8 ;  /* 0x0000000800097202 */ /* 0x000fce0000000f00 */
.L_x_78:
[----:B-1----:R1:W2:Y:S02]  /*57c0*/  SYNCS.PHASECHK.TRANS64.TRYWAIT P0, [R3+URZ], R9 ;  /* 0x00000009030075a7 */ /* 0x0022a400080011ff */
[----:B--2---:R-:W-:Y:S05]  /*57d0*/  @!P0 NANOSLEEP.SYNCS 0x989680 ;  /* 0x009896800000895d */ /* 0x004fea0003900000 */
[----:B------:R-:W2:Y:S02]  /*57e0*/  @!P0 SYNCS.PHASECHK.TRANS64 P0, [R3+URZ], R9 ;  /* 0x00000009030085a7 */ /* 0x000ea400080010ff */
[----:B--2---:R-:W-:Y:S05]  /*57f0*/  @!P0 BRA `(.L_x_78) ;  /* 0xfffffffc00f08947 */ /* 0x004fea000383ffff */
[----:B------:R-:W-:Y:S05]  /*5800*/  BRA `(.L_x_43) ;  /* 0xffffffcc00187947 */ /* 0x000fea000383ffff */
.L_x_47:
[----:B------:R-:W-:-:S07]  /*5810*/  MOV R5, R4 ;  /* 0x0000000400057202 */ /* 0x000fce0000000f00 */
.L_x_79:
[----:B-1----:R1:W2:Y:S02]  /*5820*/  SYNCS.PHASECHK.TRANS64.TRYWAIT P0, [R2+URZ+0x50], R5 ;  /* 0x00005005020075a7 */ /* 0x0022a400080011ff */
[----:B--2---:R-:W-:Y:S05]  /*5830*/  @!P0 NANOSLEEP.SYNCS 0x989680 ;  /* 0x009896800000895d */ /* 0x004fea0003900000 */
[----:B------:R-:W2:Y:S02]  /*5840*/  @!P0 SYNCS.PHASECHK.TRANS64 P0, [R2+URZ+0x50], R5 ;  /* 0x00005005020085a7 */ /* 0x000ea400080010ff */
[----:B--2---:R-:W-:Y:S05]  /*5850*/  @!P0 BRA `(.L_x_79) ;  /* 0xfffffffc00f08947 */ /* 0x004fea000383ffff */
[----:B------:R-:W-:Y:S05]  /*5860*/  BRA `(.L_x_80) ;  /* 0xffffffd400387947 */ /* 0x000fea000383ffff */
.L_x_67:
[----:B-1----:R1:W3:Y:S02]  /*5870*/  SYNCS.PHASECHK.TRANS64.TRYWAIT P0, [R0+URZ+0x60], RZ ;  /* 0x000060ff000075a7 */ /* 0x0022e400080011ff */
[----:B---3--:R-:W-:Y:S05]  /*5880*/  @!P0 NANOSLEEP.SYNCS 0x989680 ;  /* 0x009896800000895d */ /* 0x008fea0003900000 */
[----:B------:R-:W3:Y:S02]  /*5890*/  @!P0 SYNCS.PHASECHK.TRANS64 P0, [R0+URZ+0x60], RZ ;  /* 0x000060ff000085a7 */ /* 0x000ee400080010ff */
[----:B---3--:R-:W-:Y:S05]  /*58a0*/  @!P0 BRA `(.L_x_67) ;  /* 0xfffffffc00f08947 */ /* 0x008fea000383ffff */
[----:B------:R-:W-:Y:S05]  /*58b0*/  BRA `(.L_x_81) ;  /* 0xfffffff8006c7947 */ /* 0x000fea000383ffff */
        .weak           $__internal_0_$__cuda_sm10x_tcgen05_guardrail_trap_col_being_dealloced_not_returned_by_alloc
        .type           $__internal_0_$__cuda_sm10x_tcgen05_guardrail_trap_col_being_dealloced_not_returned_by_alloc,@function
        .size           $__internal_0_$__cuda_sm10x_tcgen05_guardrail_trap_col_being_dealloced_not_returned_by_alloc,($__internal_1_$__cuda_sm10x_tcgen05_guardrail_trap_phase_invalid_during_alloc - $__internal_0_$__cuda_sm10x_tcgen05_guardrail_trap_col_being_dealloced_not_returned_by_alloc)
$__internal_0_$__cuda_sm10x_tcgen05_guardrail_trap_col_being_dealloced_not_returned_by_alloc:
[----:B------:R-:W-:Y:S05]  /*58c0*/  BPT.TRAP 0x1 ;  /* 0x000000040000795c */ /* 0x000fea0000300000 */
[----:B------:R-:W-:-:S04]  /*58d0*/  HFMA2 R3, -RZ, RZ, 0, 0 ;  /* 0x00000000ff037431 */ /* 0x000fc800000001ff */
[----:B------:R-:W-:Y:S05]  /*58e0*/  RET.REL.NODEC R2 `(kernel_cutlass_kernel_cudnngemm_amaxdense_blockscaled_gemm_persistent_amaxSm100BlockScaledPersistentDenseGemmKernel_object_at__TiledMMA_ThrLayoutVMNK21111000_PermutationMNK____MMAAtom_Thr_0) ;  /* 0xffffffa402c47950 */ /* 0x000fea0003c3ffff */
        .weak           $__internal_1_$__cuda_sm10x_tcgen05_guardrail_trap_phase_invalid_during_alloc
        .type           $__internal_1_$__cuda_sm10x_tcgen05_guardrail_trap_phase_invalid_during_alloc,@function
        .size           $__internal_1_$__cuda_sm10x_tcgen05_guardrail_trap_phase_invalid_during_alloc,($__internal_2_$__cuda_sm10x_tcgen05_guardrail_trap_unallocated_columns_being_dealloced - $__internal_1_$__cuda_sm10x_tcgen05_guardrail_trap_phase_invalid_during_alloc)
$__internal_1_$__cuda_sm10x_tcgen05_guardrail_trap_phase_invalid_during_alloc:
[----:B------:R-:W-:Y:S05]  /*58f0*/  BPT.TRAP 0x1 ;  /* 0x000000040000795c */ /* 0x000fea0000300000 */
[----:B------:R-:W-:-:S04]  /*5900*/  MOV R3, 0x0 ;  /* 0x0000000000037802 */ /* 0x000fc80000000f00 */
[----:B------:R-:W-:Y:S05]  /*5910*/  RET.REL.NODEC R2 `(kernel_cutlass_kernel_cudnngemm_amaxdense_blockscaled_gemm_persistent_amaxSm100BlockScaledPersistentDenseGemmKernel_object_at__TiledMMA_ThrLayoutVMNK21111000_PermutationMNK____MMAAtom_Thr_0) ;  /* 0xffffffa402b87950 */ /* 0x000fea0003c3ffff */
        .weak           $__internal_2_$__cuda_sm10x_tcgen05_guardrail_trap_unallocated_columns_being_dealloced
        .type           $__internal_2_$__cuda_sm10x_tcgen05_guardrail_trap_unallocated_columns_being_dealloced,@function
        .size           $__internal_2_$__cuda_sm10x_tcgen05_guardrail_trap_unallocated_columns_being_dealloced,(.L_x_85 - $__internal_2_$__cuda_sm10x_tcgen05_guardrail_trap_unallocated_columns_being_dealloced)
$__internal_2_$__cuda_sm10x_tcgen05_guardrail_trap_unallocated_columns_being_dealloced:
[----:B------:R-:W-:Y:S05]  /*5920*/  BPT.TRAP 0x1 ;  /* 0x000000040000795c */ /* 0x000fea0000300000 */
[----:B------:R-:W-:-:S04]  /*5930*/  HFMA2 R3, -RZ, RZ, 0, 0 ;  /* 0x00000000ff037431 */ /* 0x000fc800000001ff */
[----:B------:R-:W-:Y:S05]  /*5940*/  RET.REL.NODEC R2 `(kernel_cutlass_kernel_cudnngemm_amaxdense_blockscaled_gemm_persistent_amaxSm100BlockScaledPersistentDenseGemmKernel_object_at__TiledMMA_ThrLayoutVMNK21111000_PermutationMNK____MMAAtom_Thr_0) ;  /* 0xffffffa402ac7950 */ /* 0x000fea0003c3ffff */
.L_x_82:
[----:B------:R-:W-:-:S00]  /*5950*/  BRA `(.L_x_82) ;  /* 0xfffffffc00fc7947 */ /* 0x000fc0000383ffff */
[----:B------:R-:W-:-:S00]  /*5960*/  NOP ;  /* 0x0000000000007918 */ /* 0x000fc00000000000 */
        /* <DEDUP_REMOVED lines=9> */
.L_x_85:


//--------------------- .nv.shared.kernel_cutlass_kernel_cudnngemm_amaxdense_blockscaled_gemm_persistent_amaxSm100BlockScaledPersistentDenseGemmKernel_object_at__TiledMMA_ThrLayoutVMNK21111000_PermutationMNK____MMAAtom_Thr_0 --------------------------
	.section	.nv.shared.kernel_cutlass_kernel_cudnngemm_amaxdense_blockscaled_gemm_persistent_amaxSm100BlockScaledPersistentDenseGemmKernel_object_at__TiledMMA_ThrLayoutVMNK21111000_PermutationMNK____MMAAtom_Thr_0,"aw",@nobits
	.sectionflags	@""
	.align	1024
	.zero		1024


//--------------------- .nv.shared.reserved.0     --------------------------
	.section	.nv.shared.reserved.0,"aw",@nobits
	.align	8
	.weak		__nv_reservedSMEM_offset_0_alias
	.size		__nv_reservedSMEM_offset_0_alias, 0, 64
	.other		__nv_reservedSMEM_offset_0_alias,@"STO_CUDA_RESERVED_SHARED STV_DEFAULT"
__nv_reservedSMEM_offset_0_alias:
	.zero		0
.nv.shared.reserved.0:
	.zero		64
	.weak		__nv_reservedSMEM_allocation_phase
	.type		__nv_reservedSMEM_allocation_phase,@object
	.size		__nv_reservedSMEM_allocation_phase,(.L_0 - __nv_reservedSMEM_allocation_phase)
__nv_reservedSMEM_allocation_phase:
	.zero		1
.L_0:
	.zero		7
	.weak		__nv_reservedSMEM_devtool_atexit_pc
	.type		__nv_reservedSMEM_devtool_atexit_pc,@object
	.size		__nv_reservedSMEM_devtool_atexit_pc,(__nv_reservedSMEM_allocation_mask - __nv_reservedSMEM_devtool_atexit_pc)
__nv_reservedSMEM_devtool_atexit_pc:
	.zero		8
	.weak		__nv_reservedSMEM_allocation_mask
	.type		__nv_reservedSMEM_allocation_mask,@object
	.size		__nv_reservedSMEM_allocation_mask,(.L_2 - __nv_reservedSMEM_allocation_mask)
__nv_reservedSMEM_allocation_mask:
	.zero		4
.L_2:
	.zero		4
	.weak		__nv_reservedSMEM_tmem_allocation_pipeline_mbarrier
	.type		__nv_reservedSMEM_tmem_allocation_pipeline_mbarrier,@object
	.size		__nv_reservedSMEM_tmem_allocation_pipeline_mbarrier,(__nv_reservedSMEM_tmem_allocation_pipeline_mbarrier_parity - __nv_reservedSMEM_tmem_allocation_pipeline_mbarrier)
__nv_reservedSMEM_tmem_allocation_pipeline_mbarrier:
	.zero		8
	.weak		__nv_reservedSMEM_tmem_allocation_pipeline_mbarrier_parity
	.type		__nv_reservedSMEM_tmem_allocation_pipeline_mbarrier_parity,@object
	.size		__nv_reservedSMEM_tmem_allocation_pipeline_mbarrier_parity,(.L_4 - __nv_reservedSMEM_tmem_allocation_pipeline_mbarrier_parity)
__nv_reservedSMEM_tmem_allocation_pipeline_mbarrier_parity:
	.zero		4
.L_4:


//--------------------- .nv.constant0.kernel_cutlass_kernel_cudnngemm_amaxdense_blockscaled_gemm_persistent_amaxSm100BlockScaledPersistentDenseGemmKernel_object_at__TiledMMA_ThrLayoutVMNK21111000_PermutationMNK____MMAAtom_Thr_0 --------------------------
	.section	.nv.constant0.kernel_cutlass_kernel_cudnngemm_amaxdense_blockscaled_gemm_persistent_amaxSm100BlockScaledPersistentDenseGemmKernel_object_at__TiledMMA_ThrLayoutVMNK21111000_PermutationMNK____MMAAtom_Thr_0,"a",@progbits
	.sectionflags	@""
	.align	4
.nv.constant0.kernel_cutlass_kernel_cudnngemm_amaxdense_blockscaled_gemm_persistent_amaxSm100BlockScaledPersistentDenseGemmKernel_object_at__TiledMMA_ThrLayoutVMNK21111000_PermutationMNK____MMAAtom_Thr_0:
	.zero		1644


//--------------------- SYMBOLS --------------------------

	.type		.nv.reservedSmem.offset0,@object
	.size		.nv.reservedSmem.offset0,0x4
	.type		.nv.reservedSmem.cap,@object
	.size		.nv.reservedSmem.cap,0x4
